//
// Generated by NVIDIA NVVM Compiler
//
// Compiler Build ID: CL-36424714
// Cuda compilation tools, release 13.0, V13.0.88
// Based on NVVM 20.0.0
//

.version 9.0
.target sm_100
.address_size 64

	// .globl	_Z10riemannSumddddiPd
.func  (.param .b64 func_retval0) __internal_accurate_pow
(
	.param .b64 __internal_accurate_pow_param_0
)
;

.visible .entry _Z10riemannSumddddiPd(
	.param .f64 _Z10riemannSumddddiPd_param_0,
	.param .f64 _Z10riemannSumddddiPd_param_1,
	.param .f64 _Z10riemannSumddddiPd_param_2,
	.param .f64 _Z10riemannSumddddiPd_param_3,
	.param .u32 _Z10riemannSumddddiPd_param_4,
	.param .u64 .ptr .align 1 _Z10riemannSumddddiPd_param_5
)
{
	.reg .pred 	%p<52>;
	.reg .b32 	%r<79>;
	.reg .b64 	%rd<3>;
	.reg .b64 	%fd<153>;

	ld.param.f64 	%fd28, [_Z10riemannSumddddiPd_param_0];
	ld.param.f64 	%fd30, [_Z10riemannSumddddiPd_param_1];
	ld.param.f64 	%fd29, [_Z10riemannSumddddiPd_param_2];
	ld.param.f64 	%fd31, [_Z10riemannSumddddiPd_param_3];
	ld.param.u32 	%r16, [_Z10riemannSumddddiPd_param_4];
	ld.param.u64 	%rd1, [_Z10riemannSumddddiPd_param_5];
	mov.u32 	%r18, %ctaid.x;
	mov.u32 	%r19, %ntid.x;
	mov.u32 	%r20, %tid.x;
	mad.lo.s32 	%r1, %r18, %r19, %r20;
	mov.u32 	%r21, %ctaid.y;
	mov.u32 	%r22, %ntid.y;
	mov.u32 	%r23, %tid.y;
	mad.lo.s32 	%r24, %r21, %r22, %r23;
	sub.f64 	%fd32, %fd30, %fd28;
	cvt.rn.f64.s32 	%fd33, %r16;
	div.rn.f64 	%fd1, %fd32, %fd33;
	sub.f64 	%fd34, %fd31, %fd29;
	div.rn.f64 	%fd2, %fd34, %fd33;
	max.s32 	%r25, %r1, %r24;
	setp.ge.s32 	%p1, %r25, %r16;
	@%p1 bra 	$L__BB0_4;
	cvt.rn.f64.s32 	%fd36, %r1;
	fma.rn.f64 	%fd3, %fd1, %fd36, %fd28;
	cvt.rn.f64.u32 	%fd37, %r24;
	fma.rn.f64 	%fd4, %fd2, %fd37, %fd29;
	mov.f64 	%fd38, 0d4018000000000000;
	{
	.reg .b32 %temp; 
	mov.b64 	{%temp, %r3}, %fd38;
	}
	and.b32  	%r4, %r3, 2146435072;
	setp.eq.s32 	%p2, %r4, 1073741824;
	setp.lt.s32 	%p4, %r3, 0;
	selp.b32 	%r5, 0, 2146435072, %p4;
	and.b32  	%r28, %r3, 2147483647;
	setp.ne.s32 	%p5, %r28, 1071644672;
	and.pred  	%p6, %p2, %p5;
	or.b32  	%r6, %r5, -2147483648;
	add.f64 	%fd5, %fd3, 0d4040000000000000;
	{
	.reg .b32 %temp; 
	mov.b64 	{%temp, %r29}, %fd5;
	}
	abs.f64 	%fd6, %fd5;
	{ // callseq 0, 0
	.param .b64 param0;
	st.param.f64 	[param0], %fd6;
	.param .b64 retval0;
	call.uni (retval0), 
	__internal_accurate_pow, 
	(
	param0
	);
	ld.param.f64 	%fd39, [retval0];
	} // callseq 0
	setp.lt.s32 	%p8, %r29, 0;
	neg.f64 	%fd41, %fd39;
	selp.f64 	%fd42, %fd41, %fd39, %p2;
	selp.f64 	%fd43, %fd42, %fd39, %p8;
	setp.eq.f64 	%p9, %fd5, 0d0000000000000000;
	selp.b32 	%r30, %r29, 0, %p2;
	or.b32  	%r31, %r30, 2146435072;
	selp.b32 	%r32, %r31, %r30, %p4;
	mov.b32 	%r33, 0;
	mov.b64 	%fd44, {%r33, %r32};
	selp.f64 	%fd7, %fd44, %fd43, %p9;
	add.f64 	%fd45, %fd5, 0d4018000000000000;
	{
	.reg .b32 %temp; 
	mov.b64 	{%temp, %r34}, %fd45;
	}
	and.b32  	%r7, %r34, 2146435072;
	selp.b32 	%r35, %r6, %r5, %p6;
	selp.b32 	%r36, %r35, %r5, %p8;
	mov.b64 	%fd8, {%r33, %r36};
	add.f64 	%fd9, %fd3, 0d4030000000000000;
	{
	.reg .b32 %temp; 
	mov.b64 	{%temp, %r37}, %fd9;
	}
	abs.f64 	%fd10, %fd9;
	{ // callseq 1, 0
	.param .b64 param0;
	st.param.f64 	[param0], %fd10;
	.param .b64 retval0;
	call.uni (retval0), 
	__internal_accurate_pow, 
	(
	param0
	);
	ld.param.f64 	%fd46, [retval0];
	} // callseq 1
	setp.lt.s32 	%p10, %r37, 0;
	neg.f64 	%fd48, %fd46;
	selp.f64 	%fd49, %fd48, %fd46, %p2;
	selp.f64 	%fd50, %fd49, %fd46, %p10;
	setp.eq.f64 	%p11, %fd9, 0d0000000000000000;
	selp.b32 	%r38, %r37, 0, %p2;
	or.b32  	%r39, %r38, 2146435072;
	selp.b32 	%r40, %r39, %r38, %p4;
	mov.b64 	%fd51, {%r33, %r40};
	selp.f64 	%fd11, %fd51, %fd50, %p11;
	add.f64 	%fd52, %fd9, 0d4018000000000000;
	{
	.reg .b32 %temp; 
	mov.b64 	{%temp, %r41}, %fd52;
	}
	and.b32  	%r8, %r41, 2146435072;
	selp.b32 	%r42, %r35, %r5, %p10;
	mov.b64 	%fd12, {%r33, %r42};
	add.rn.f64 	%fd13, %fd9, %fd38;
	{
	.reg .b32 %temp; 
	mov.b64 	{%temp, %r43}, %fd3;
	}
	abs.f64 	%fd14, %fd3;
	{ // callseq 2, 0
	.param .b64 param0;
	st.param.f64 	[param0], %fd14;
	.param .b64 retval0;
	call.uni (retval0), 
	__internal_accurate_pow, 
	(
	param0
	);
	ld.param.f64 	%fd53, [retval0];
	} // callseq 2
	setp.lt.s32 	%p12, %r43, 0;
	neg.f64 	%fd55, %fd53;
	selp.f64 	%fd56, %fd55, %fd53, %p2;
	selp.f64 	%fd57, %fd56, %fd53, %p12;
	setp.eq.f64 	%p13, %fd3, 0d0000000000000000;
	selp.b32 	%r44, %r43, 0, %p2;
	or.b32  	%r45, %r44, 2146435072;
	selp.b32 	%r46, %r45, %r44, %p4;
	mov.b64 	%fd58, {%r33, %r46};
	selp.f64 	%fd15, %fd58, %fd57, %p13;
	add.f64 	%fd59, %fd3, 0d4018000000000000;
	{
	.reg .b32 %temp; 
	mov.b64 	{%temp, %r47}, %fd59;
	}
	and.b32  	%r9, %r47, 2146435072;
	selp.b32 	%r48, %r35, %r5, %p12;
	mov.b64 	%fd16, {%r33, %r48};
	add.f64 	%fd17, %fd3, 0dC030000000000000;
	{
	.reg .b32 %temp; 
	mov.b64 	{%temp, %r49}, %fd17;
	}
	abs.f64 	%fd18, %fd17;
	{ // callseq 3, 0
	.param .b64 param0;
	st.param.f64 	[param0], %fd18;
	.param .b64 retval0;
	call.uni (retval0), 
	__internal_accurate_pow, 
	(
	param0
	);
	ld.param.f64 	%fd60, [retval0];
	} // callseq 3
	setp.lt.s32 	%p14, %r49, 0;
	neg.f64 	%fd62, %fd60;
	selp.f64 	%fd63, %fd62, %fd60, %p2;
	selp.f64 	%fd64, %fd63, %fd60, %p14;
	setp.eq.f64 	%p15, %fd17, 0d0000000000000000;
	selp.b32 	%r50, %r49, 0, %p2;
	or.b32  	%r51, %r50, 2146435072;
	selp.b32 	%r52, %r51, %r50, %p4;
	mov.b64 	%fd65, {%r33, %r52};
	selp.f64 	%fd19, %fd65, %fd64, %p15;
	add.f64 	%fd66, %fd17, 0d4018000000000000;
	{
	.reg .b32 %temp; 
	mov.b64 	{%temp, %r53}, %fd66;
	}
	and.b32  	%r10, %r53, 2146435072;
	selp.b32 	%r54, %r35, %r5, %p14;
	mov.b64 	%fd20, {%r33, %r54};
	add.rn.f64 	%fd21, %fd17, %fd38;
	add.f64 	%fd22, %fd3, 0dC040000000000000;
	{
	.reg .b32 %temp; 
	mov.b64 	{%temp, %r55}, %fd22;
	}
	abs.f64 	%fd23, %fd22;
	{ // callseq 4, 0
	.param .b64 param0;
	st.param.f64 	[param0], %fd23;
	.param .b64 retval0;
	call.uni (retval0), 
	__internal_accurate_pow, 
	(
	param0
	);
	ld.param.f64 	%fd67, [retval0];
	} // callseq 4
	setp.lt.s32 	%p16, %r55, 0;
	neg.f64 	%fd69, %fd67;
	selp.f64 	%fd70, %fd69, %fd67, %p2;
	selp.f64 	%fd71, %fd70, %fd67, %p16;
	setp.eq.f64 	%p17, %fd22, 0d0000000000000000;
	selp.b32 	%r56, %r55, 0, %p2;
	or.b32  	%r57, %r56, 2146435072;
	selp.b32 	%r58, %r57, %r56, %p4;
	mov.b64 	%fd72, {%r33, %r58};
	selp.f64 	%fd24, %fd72, %fd71, %p17;
	add.f64 	%fd73, %fd22, 0d4018000000000000;
	{
	.reg .b32 %temp; 
	mov.b64 	{%temp, %r59}, %fd73;
	}
	and.b32  	%r11, %r59, 2146435072;
	selp.b32 	%r60, %r35, %r5, %p16;
	mov.b64 	%fd25, {%r33, %r60};
	mov.f64 	%fd152, 0d0000000000000000;
	mov.b32 	%r78, -32;
	mov.b32 	%r77, 2;
$L__BB0_2:
	setp.eq.f64 	%p18, %fd22, 0d3FF0000000000000;
	setp.neu.f64 	%p19, %fd23, 0d7FF0000000000000;
	setp.num.f64 	%p20, %fd22, %fd22;
	setp.ne.s32 	%p21, %r11, 2146435072;
	setp.eq.f64 	%p22, %fd17, 0d3FF0000000000000;
	setp.neu.f64 	%p23, %fd18, 0d7FF0000000000000;
	setp.num.f64 	%p24, %fd17, %fd17;
	setp.ne.s32 	%p25, %r10, 2146435072;
	setp.eq.f64 	%p26, %fd3, 0d3FF0000000000000;
	setp.neu.f64 	%p27, %fd14, 0d7FF0000000000000;
	setp.num.f64 	%p28, %fd3, %fd3;
	setp.ne.s32 	%p29, %r9, 2146435072;
	setp.eq.f64 	%p30, %fd9, 0d3FF0000000000000;
	setp.neu.f64 	%p31, %fd10, 0d7FF0000000000000;
	setp.num.f64 	%p32, %fd9, %fd9;
	setp.ne.s32 	%p33, %r8, 2146435072;
	setp.eq.f64 	%p34, %fd5, 0d3FF0000000000000;
	setp.neu.f64 	%p35, %fd6, 0d7FF0000000000000;
	setp.nan.f64 	%p36, %fd5, %fd5;
	setp.eq.s32 	%p37, %r7, 2146435072;
	setp.lt.s32 	%p38, %r3, 0;
	setp.eq.s32 	%p39, %r4, 1073741824;
	add.s32 	%r62, %r77, 1;
	cvt.rn.f64.s32 	%fd74, %r78;
	sub.f64 	%fd75, %fd4, %fd74;
	{
	.reg .b32 %temp; 
	mov.b64 	{%temp, %r63}, %fd75;
	}
	abs.f64 	%fd76, %fd75;
	{ // callseq 5, 0
	.param .b64 param0;
	st.param.f64 	[param0], %fd76;
	.param .b64 retval0;
	call.uni (retval0), 
	__internal_accurate_pow, 
	(
	param0
	);
	ld.param.f64 	%fd77, [retval0];
	} // callseq 5
	setp.lt.s32 	%p40, %r63, 0;
	neg.f64 	%fd79, %fd77;
	selp.f64 	%fd80, %fd79, %fd77, %p39;
	selp.f64 	%fd81, %fd80, %fd77, %p40;
	setp.eq.f64 	%p41, %fd75, 0d0000000000000000;
	selp.b32 	%r64, %r63, 0, %p39;
	or.b32  	%r65, %r64, 2146435072;
	selp.b32 	%r66, %r65, %r64, %p38;
	mov.b32 	%r67, 0;
	mov.b64 	%fd82, {%r67, %r66};
	add.f64 	%fd83, %fd75, 0d4018000000000000;
	{
	.reg .b32 %temp; 
	mov.b64 	{%temp, %r68}, %fd83;
	}
	and.b32  	%r69, %r68, 2146435072;
	setp.ne.s32 	%p42, %r69, 2146435072;
	setp.nan.f64 	%p43, %fd75, %fd75;
	setp.neu.f64 	%p45, %fd76, 0d7FF0000000000000;
	and.b32  	%r70, %r3, 2147483647;
	setp.ne.s32 	%p47, %r70, 1071644672;
	selp.b32 	%r71, %r6, %r5, %p47;
	selp.b32 	%r72, %r71, %r5, %p39;
	selp.b32 	%r73, %r72, %r5, %p40;
	mov.b64 	%fd84, {%r67, %r73};
	mov.f64 	%fd85, 0d4018000000000000;
	add.rn.f64 	%fd86, %fd75, %fd85;
	setp.eq.f64 	%p48, %fd75, 0d3FF0000000000000;
	add.s32 	%r74, %r77, -1;
	cvt.rn.f64.s32 	%fd87, %r74;
	add.rn.f64 	%fd88, %fd5, %fd85;
	selp.f64 	%fd89, %fd88, %fd7, %p36;
	selp.f64 	%fd90, %fd89, %fd8, %p35;
	selp.f64 	%fd91, %fd90, %fd7, %p37;
	selp.f64 	%fd92, 0d3FF0000000000000, %fd91, %p34;
	add.f64 	%fd93, %fd92, %fd87;
	selp.f64 	%fd94, %fd82, %fd81, %p41;
	selp.f64 	%fd95, %fd86, %fd94, %p43;
	selp.f64 	%fd96, %fd95, %fd84, %p45;
	selp.f64 	%fd97, %fd94, %fd96, %p42;
	selp.f64 	%fd98, 0d3FF0000000000000, %fd97, %p48;
	add.f64 	%fd99, %fd93, %fd98;
	rcp.rn.f64 	%fd100, %fd99;
	add.f64 	%fd101, %fd152, %fd100;
	add.s32 	%r75, %r77, 3;
	cvt.rn.f64.s32 	%fd102, %r77;
	selp.f64 	%fd103, %fd11, %fd13, %p33;
	selp.f64 	%fd104, %fd11, %fd103, %p32;
	selp.f64 	%fd105, %fd104, %fd12, %p31;
	selp.f64 	%fd106, %fd104, %fd105, %p33;
	selp.f64 	%fd107, 0d3FF0000000000000, %fd106, %p30;
	add.f64 	%fd108, %fd107, %fd102;
	or.pred  	%p49, %p42, %p43;
	xor.pred  	%p50, %p42, %p49;
	selp.f64 	%fd109, %fd86, %fd94, %p50;
	selp.f64 	%fd110, %fd109, %fd84, %p45;
	selp.f64 	%fd111, %fd109, %fd110, %p49;
	selp.f64 	%fd112, 0d3FF0000000000000, %fd111, %p48;
	add.f64 	%fd113, %fd108, %fd112;
	rcp.rn.f64 	%fd114, %fd113;
	add.f64 	%fd115, %fd101, %fd114;
	cvt.rn.f64.s32 	%fd116, %r62;
	add.rn.f64 	%fd117, %fd3, %fd85;
	selp.f64 	%fd118, %fd15, %fd117, %p29;
	selp.f64 	%fd119, %fd15, %fd118, %p28;
	selp.f64 	%fd120, %fd119, %fd16, %p27;
	selp.f64 	%fd121, %fd119, %fd120, %p29;
	selp.f64 	%fd122, 0d3FF0000000000000, %fd121, %p26;
	add.f64 	%fd123, %fd122, %fd116;
	add.f64 	%fd124, %fd123, %fd112;
	rcp.rn.f64 	%fd125, %fd124;
	add.f64 	%fd126, %fd115, %fd125;
	add.s32 	%r76, %r77, 2;
	cvt.rn.f64.s32 	%fd127, %r76;
	selp.f64 	%fd128, %fd19, %fd21, %p25;
	selp.f64 	%fd129, %fd19, %fd128, %p24;
	selp.f64 	%fd130, %fd129, %fd20, %p23;
	selp.f64 	%fd131, %fd129, %fd130, %p25;
	selp.f64 	%fd132, 0d3FF0000000000000, %fd131, %p22;
	add.f64 	%fd133, %fd132, %fd127;
	add.f64 	%fd134, %fd133, %fd112;
	rcp.rn.f64 	%fd135, %fd134;
	add.f64 	%fd136, %fd126, %fd135;
	cvt.rn.f64.s32 	%fd137, %r75;
	add.rn.f64 	%fd138, %fd22, %fd85;
	selp.f64 	%fd139, %fd24, %fd138, %p21;
	selp.f64 	%fd140, %fd24, %fd139, %p20;
	selp.f64 	%fd141, %fd140, %fd25, %p19;
	selp.f64 	%fd142, %fd140, %fd141, %p21;
	selp.f64 	%fd143, 0d3FF0000000000000, %fd142, %p18;
	add.f64 	%fd144, %fd143, %fd137;
	add.f64 	%fd145, %fd144, %fd112;
	rcp.rn.f64 	%fd146, %fd145;
	add.f64 	%fd152, %fd136, %fd146;
	add.s32 	%r78, %r78, 16;
	add.s32 	%r77, %r77, 5;
	setp.ne.s32 	%p51, %r78, 48;
	@%p51 bra 	$L__BB0_2;
	add.f64 	%fd147, %fd152, 0d3F60624DD2F1A9FC;
	rcp.rn.f64 	%fd148, %fd147;
	mul.f64 	%fd149, %fd1, %fd148;
	mul.f64 	%fd150, %fd2, %fd149;
	cvta.to.global.u64 	%rd2, %rd1;
	atom.global.add.f64 	%fd151, [%rd2], %fd150;
$L__BB0_4:
	ret;

}
.func  (.param .b64 func_retval0) __internal_accurate_pow(
	.param .b64 __internal_accurate_pow_param_0
)
{
	.reg .pred 	%p<8>;
	.reg .b32 	%r<49>;
	.reg .b32 	%f<3>;
	.reg .b64 	%fd<109>;

	ld.param.f64 	%fd10, [__internal_accurate_pow_param_0];
	{
	.reg .b32 %temp; 
	mov.b64 	{%temp, %r46}, %fd10;
	}
	{
	.reg .b32 %temp; 
	mov.b64 	{%r45, %temp}, %fd10;
	}
	shr.u32 	%r47, %r46, 20;
	setp.gt.u32 	%p1, %r46, 1048575;
	@%p1 bra 	$L__BB1_2;
	mul.f64 	%fd11, %fd10, 0d4350000000000000;
	{
	.reg .b32 %temp; 
	mov.b64 	{%temp, %r46}, %fd11;
	}
	{
	.reg .b32 %temp; 
	mov.b64 	{%r45, %temp}, %fd11;
	}
	shr.u32 	%r16, %r46, 20;
	add.s32 	%r47, %r16, -54;
$L__BB1_2:
	add.s32 	%r48, %r47, -1023;
	and.b32  	%r17, %r46, -2146435073;
	or.b32  	%r18, %r17, 1072693248;
	mov.b64 	%fd107, {%r45, %r18};
	setp.lt.u32 	%p2, %r18, 1073127583;
	@%p2 bra 	$L__BB1_4;
	{
	.reg .b32 %temp; 
	mov.b64 	{%r19, %temp}, %fd107;
	}
	{
	.reg .b32 %temp; 
	mov.b64 	{%temp, %r20}, %fd107;
	}
	add.s32 	%r21, %r20, -1048576;
	mov.b64 	%fd107, {%r19, %r21};
	add.s32 	%r48, %r47, -1022;
$L__BB1_4:
	add.f64 	%fd12, %fd107, 0dBFF0000000000000;
	add.f64 	%fd13, %fd107, 0d3FF0000000000000;
	rcp.approx.ftz.f64 	%fd14, %fd13;
	neg.f64 	%fd15, %fd13;
	fma.rn.f64 	%fd16, %fd15, %fd14, 0d3FF0000000000000;
	fma.rn.f64 	%fd17, %fd16, %fd16, %fd16;
	fma.rn.f64 	%fd18, %fd17, %fd14, %fd14;
	mul.f64 	%fd19, %fd12, %fd18;
	fma.rn.f64 	%fd20, %fd12, %fd18, %fd19;
	mul.f64 	%fd21, %fd20, %fd20;
	fma.rn.f64 	%fd22, %fd21, 0d3EB0F5FF7D2CAFE2, 0d3ED0F5D241AD3B5A;
	fma.rn.f64 	%fd23, %fd22, %fd21, 0d3EF3B20A75488A3F;
	fma.rn.f64 	%fd24, %fd23, %fd21, 0d3F1745CDE4FAECD5;
	fma.rn.f64 	%fd25, %fd24, %fd21, 0d3F3C71C7258A578B;
	fma.rn.f64 	%fd26, %fd25, %fd21, 0d3F6249249242B910;
	fma.rn.f64 	%fd27, %fd26, %fd21, 0d3F89999999999DFB;
	sub.f64 	%fd28, %fd12, %fd20;
	add.f64 	%fd29, %fd28, %fd28;
	neg.f64 	%fd30, %fd20;
	fma.rn.f64 	%fd31, %fd30, %fd12, %fd29;
	mul.f64 	%fd32, %fd18, %fd31;
	fma.rn.f64 	%fd33, %fd21, %fd27, 0d3FB5555555555555;
	mov.f64 	%fd34, 0d3FB5555555555555;
	sub.f64 	%fd35, %fd34, %fd33;
	fma.rn.f64 	%fd36, %fd21, %fd27, %fd35;
	add.f64 	%fd37, %fd36, 0dBC46A4CB00B9E7B0;
	add.f64 	%fd38, %fd33, %fd37;
	sub.f64 	%fd39, %fd33, %fd38;
	add.f64 	%fd40, %fd37, %fd39;
	mul.rn.f64 	%fd41, %fd20, %fd20;
	neg.f64 	%fd42, %fd41;
	fma.rn.f64 	%fd43, %fd20, %fd20, %fd42;
	{
	.reg .b32 %temp; 
	mov.b64 	{%r22, %temp}, %fd32;
	}
	{
	.reg .b32 %temp; 
	mov.b64 	{%temp, %r23}, %fd32;
	}
	add.s32 	%r24, %r23, 1048576;
	mov.b64 	%fd44, {%r22, %r24};
	fma.rn.f64 	%fd45, %fd20, %fd44, %fd43;
	mul.rn.f64 	%fd46, %fd41, %fd20;
	neg.f64 	%fd47, %fd46;
	fma.rn.f64 	%fd48, %fd41, %fd20, %fd47;
	fma.rn.f64 	%fd49, %fd41, %fd32, %fd48;
	fma.rn.f64 	%fd50, %fd45, %fd20, %fd49;
	mul.rn.f64 	%fd51, %fd38, %fd46;
	neg.f64 	%fd52, %fd51;
	fma.rn.f64 	%fd53, %fd38, %fd46, %fd52;
	fma.rn.f64 	%fd54, %fd38, %fd50, %fd53;
	fma.rn.f64 	%fd55, %fd40, %fd46, %fd54;
	add.f64 	%fd56, %fd51, %fd55;
	sub.f64 	%fd57, %fd51, %fd56;
	add.f64 	%fd58, %fd55, %fd57;
	add.f64 	%fd59, %fd20, %fd56;
	sub.f64 	%fd60, %fd20, %fd59;
	add.f64 	%fd61, %fd56, %fd60;
	add.f64 	%fd62, %fd58, %fd61;
	add.f64 	%fd63, %fd32, %fd62;
	add.f64 	%fd64, %fd59, %fd63;
	sub.f64 	%fd65, %fd59, %fd64;
	add.f64 	%fd66, %fd63, %fd65;
	xor.b32  	%r25, %r48, -2147483648;
	mov.b32 	%r26, 1127219200;
	mov.b64 	%fd67, {%r25, %r26};
	mov.b32 	%r27, -2147483648;
	mov.b64 	%fd68, {%r27, %r26};
	sub.f64 	%fd69, %fd67, %fd68;
	fma.rn.f64 	%fd70, %fd69, 0d3FE62E42FEFA39EF, %fd64;
	fma.rn.f64 	%fd71, %fd69, 0dBFE62E42FEFA39EF, %fd70;
	sub.f64 	%fd72, %fd71, %fd64;
	sub.f64 	%fd73, %fd66, %fd72;
	fma.rn.f64 	%fd74, %fd69, 0d3C7ABC9E3B39803F, %fd73;
	add.f64 	%fd75, %fd70, %fd74;
	sub.f64 	%fd76, %fd70, %fd75;
	add.f64 	%fd77, %fd74, %fd76;
	mov.f64 	%fd78, 0d4018000000000000;
	{
	.reg .b32 %temp; 
	mov.b64 	{%temp, %r28}, %fd78;
	}
	{
	.reg .b32 %temp; 
	mov.b64 	{%r29, %temp}, %fd78;
	}
	shl.b32 	%r30, %r28, 1;
	setp.gt.u32 	%p3, %r30, -33554433;
	and.b32  	%r31, %r28, -15728641;
	selp.b32 	%r32, %r31, %r28, %p3;
	mov.b64 	%fd79, {%r29, %r32};
	mul.rn.f64 	%fd80, %fd75, %fd79;
	neg.f64 	%fd81, %fd80;
	fma.rn.f64 	%fd82, %fd75, %fd79, %fd81;
	fma.rn.f64 	%fd83, %fd77, %fd79, %fd82;
	add.f64 	%fd4, %fd80, %fd83;
	sub.f64 	%fd84, %fd80, %fd4;
	add.f64 	%fd5, %fd83, %fd84;
	fma.rn.f64 	%fd85, %fd4, 0d3FF71547652B82FE, 0d4338000000000000;
	{
	.reg .b32 %temp; 
	mov.b64 	{%r13, %temp}, %fd85;
	}
	mov.f64 	%fd86, 0dC338000000000000;
	add.rn.f64 	%fd87, %fd85, %fd86;
	fma.rn.f64 	%fd88, %fd87, 0dBFE62E42FEFA39EF, %fd4;
	fma.rn.f64 	%fd89, %fd87, 0dBC7ABC9E3B39803F, %fd88;
	fma.rn.f64 	%fd90, %fd89, 0d3E5ADE1569CE2BDF, 0d3E928AF3FCA213EA;
	fma.rn.f64 	%fd91, %fd90, %fd89, 0d3EC71DEE62401315;
	fma.rn.f64 	%fd92, %fd91, %fd89, 0d3EFA01997C89EB71;
	fma.rn.f64 	%fd93, %fd92, %fd89, 0d3F2A01A014761F65;
	fma.rn.f64 	%fd94, %fd93, %fd89, 0d3F56C16C1852B7AF;
	fma.rn.f64 	%fd95, %fd94, %fd89, 0d3F81111111122322;
	fma.rn.f64 	%fd96, %fd95, %fd89, 0d3FA55555555502A1;
	fma.rn.f64 	%fd97, %fd96, %fd89, 0d3FC5555555555511;
	fma.rn.f64 	%fd98, %fd97, %fd89, 0d3FE000000000000B;
	fma.rn.f64 	%fd99, %fd98, %fd89, 0d3FF0000000000000;
	fma.rn.f64 	%fd100, %fd99, %fd89, 0d3FF0000000000000;
	{
	.reg .b32 %temp; 
	mov.b64 	{%r14, %temp}, %fd100;
	}
	{
	.reg .b32 %temp; 
	mov.b64 	{%temp, %r15}, %fd100;
	}
	shl.b32 	%r33, %r13, 20;
	add.s32 	%r34, %r33, %r15;
	mov.b64 	%fd108, {%r14, %r34};
	{
	.reg .b32 %temp; 
	mov.b64 	{%temp, %r35}, %fd4;
	}
	mov.b32 	%f2, %r35;
	abs.f32 	%f1, %f2;
	setp.lt.f32 	%p4, %f1, 0f4086232B;
	@%p4 bra 	$L__BB1_7;
	setp.lt.f64 	%p5, %fd4, 0d0000000000000000;
	add.f64 	%fd101, %fd4, 0d7FF0000000000000;
	selp.f64 	%fd108, 0d0000000000000000, %fd101, %p5;
	setp.geu.f32 	%p6, %f1, 0f40874800;
	@%p6 bra 	$L__BB1_7;
	shr.u32 	%r36, %r13, 31;
	add.s32 	%r37, %r13, %r36;
	shr.s32 	%r38, %r37, 1;
	shl.b32 	%r39, %r38, 20;
	add.s32 	%r40, %r15, %r39;
	mov.b64 	%fd102, {%r14, %r40};
	sub.s32 	%r41, %r13, %r38;
	shl.b32 	%r42, %r41, 20;
	add.s32 	%r43, %r42, 1072693248;
	mov.b32 	%r44, 0;
	mov.b64 	%fd103, {%r44, %r43};
	mul.f64 	%fd108, %fd103, %fd102;
$L__BB1_7:
	abs.f64 	%fd104, %fd108;
	setp.eq.f64 	%p7, %fd104, 0d7FF0000000000000;
	fma.rn.f64 	%fd105, %fd108, %fd5, %fd108;
	selp.f64 	%fd106, %fd108, %fd105, %p7;
	st.param.f64 	[func_retval0], %fd106;
	ret;

}


// ===== COMPILED SASS (sm_100) =====

	.target	sm_100

	.elftype	@"ET_EXEC"


//--------------------- .note.nv.tkinfo           --------------------------
	.section	.note.nv.tkinfo,"",@"SHT_NOTE"
	.sectionflags	@"SHF_NOTE_NV_TKINFO"
	.tkinfo
        /*0018*/ 	.word	0x00000002
        /*0030*/ 	.string	""
        /*0030*/ 	.string	"ptxas"
        /*0030*/ 	.string	"Cuda compilation tools, release 13.0, V13.0.88"
        /*0030*/ 	.string	"Build cuda_13.0.r13.0/compiler.36424714_0"
        /*0030*/ 	.string	"-arch sm_100 -m 64 "



//--------------------- .note.nv.cuinfo           --------------------------
	.section	.note.nv.cuinfo,"",@"SHT_NOTE"
	.sectionflags	@"SHF_NOTE_NV_CUINFO"
        /*0018*/ 	.short	0x0002
        /*001a*/ 	.short	0x0064
        /*001c*/ 	.short	0x0082
	.zero		2


//--------------------- .nv.info                  --------------------------
	.section	.nv.info,"",@"SHT_CUDA_INFO"
	.align	4


	//----- nvinfo : EIATTR_REGCOUNT
	.align		4
        /*0000*/ 	.byte	0x04, 0x2f
        /*0002*/ 	.short	(.L_1 - .L_0)
	.align		4
.L_0:
        /*0004*/ 	.word	index@(_Z10riemannSumddddiPd)
        /*0008*/ 	.word	0x0000004c


	//----- nvinfo : EIATTR_FRAME_SIZE
	.align		4
.L_1:
        /*000c*/ 	.byte	0x04, 0x11
        /*000e*/ 	.short	(.L_3 - .L_2)
	.align		4
.L_2:
        /*0010*/ 	.word	index@($_Z10riemannSumddddiPd$__internal_accurate_pow)
        /*0014*/ 	.word	0x00000000


	//----- nvinfo : EIATTR_FRAME_SIZE
	.align		4
.L_3:
        /*0018*/ 	.byte	0x04, 0x11
        /*001a*/ 	.short	(.L_5 - .L_4)
	.align		4
.L_4:
        /*001c*/ 	.word	index@($__internal_1_$__cuda_sm20_div_rn_f64_full)
        /*0020*/ 	.word	0x00000000


	//----- nvinfo : EIATTR_FRAME_SIZE
	.align		4
.L_5:
        /*0024*/ 	.byte	0x04, 0x11
        /*0026*/ 	.short	(.L_7 - .L_6)
	.align		4
.L_6:
        /*0028*/ 	.word	index@($__internal_0_$__cuda_sm20_dblrcp_rn_slowpath_v3)
        /*002c*/ 	.word	0x00000000


	//----- nvinfo : EIATTR_FRAME_SIZE
	.align		4
.L_7:
        /*0030*/ 	.byte	0x04, 0x11
        /*0032*/ 	.short	(.L_9 - .L_8)
	.align		4
.L_8:
        /*0034*/ 	.word	index@(_Z10riemannSumddddiPd)
        /*0038*/ 	.word	0x00000000


	//----- nvinfo : EIATTR_MIN_STACK_SIZE
	.align		4
.L_9:
        /*003c*/ 	.byte	0x04, 0x12
        /*003e*/ 	.short	(.L_11 - .L_10)
	.align		4
.L_10:
        /*0040*/ 	.word	index@(_Z10riemannSumddddiPd)
        /*0044*/ 	.word	0x00000000
.L_11:


//--------------------- .nv.compat                --------------------------
	.section	.nv.compat,"",@"SHT_CUDA_COMPAT_INFO"
	.align	4
        /*0000*/ 	.byte	0x02, 0x09, 0x00, 0x00, 0x02, 0x02, 0x01, 0x00, 0x02, 0x05, 0x05, 0x00, 0x03, 0x07, 0x01, 0x01
        /*0010*/ 	.byte	0x02, 0x03, 0x00, 0x00, 0x02, 0x06, 0x01, 0x00, 0x04, 0x0b, 0x08, 0x00, 0x01, 0x00, 0x00, 0x00
        /*0020*/ 	.byte	0x00, 0x00, 0x00, 0x00


//--------------------- .nv.info._Z10riemannSumddddiPd --------------------------
	.section	.nv.info._Z10riemannSumddddiPd,"",@"SHT_CUDA_INFO"
	.sectionflags	@""
	.align	4


	//----- nvinfo : EIATTR_CUDA_API_VERSION
	.align		4
        /*0000*/ 	.byte	0x04, 0x37
        /*0002*/ 	.short	(.L_13 - .L_12)
.L_12:
        /*0004*/ 	.word	0x00000082


	//----- nvinfo : EIATTR_KPARAM_INFO
	.align		4
.L_13:
        /*0008*/ 	.byte	0x04, 0x17
        /*000a*/ 	.short	(.L_15 - .L_14)
.L_14:
        /*000c*/ 	.word	0x00000000
        /*0010*/ 	.short	0x0005
        /*0012*/ 	.short	0x0028
        /*0014*/ 	.byte	0x00, 0xf5, 0x21, 0x00


	//----- nvinfo : EIATTR_KPARAM_INFO
	.align		4
.L_15:
        /*0018*/ 	.byte	0x04, 0x17
        /*001a*/ 	.short	(.L_17 - .L_16)
.L_16:
        /*001c*/ 	.word	0x00000000
        /*0020*/ 	.short	0x0004
        /*0022*/ 	.short	0x0020
        /*0024*/ 	.byte	0x00, 0xf0, 0x11, 0x00


	//----- nvinfo : EIATTR_KPARAM_INFO
	.align		4
.L_17:
        /*0028*/ 	.byte	0x04, 0x17
        /*002a*/ 	.short	(.L_19 - .L_18)
.L_18:
        /*002c*/ 	.word	0x00000000
        /*0030*/ 	.short	0x0003
        /*0032*/ 	.short	0x0018
        /*0034*/ 	.byte	0x00, 0xf0, 0x21, 0x00


	//----- nvinfo : EIATTR_KPARAM_INFO
	.align		4
.L_19:
        /*0038*/ 	.byte	0x04, 0x17
        /*003a*/ 	.short	(.L_21 - .L_20)
.L_20:
        /*003c*/ 	.word	0x00000000
        /*0040*/ 	.short	0x0002
        /*0042*/ 	.short	0x0010
        /*0044*/ 	.byte	0x00, 0xf0, 0x21, 0x00


	//----- nvinfo : EIATTR_KPARAM_INFO
	.align		4
.L_21:
        /*0048*/ 	.byte	0x04, 0x17
        /*004a*/ 	.short	(.L_23 - .L_22)
.L_22:
        /*004c*/ 	.word	0x00000000
        /*0050*/ 	.short	0x0001
        /*0052*/ 	.short	0x0008
        /*0054*/ 	.byte	0x00, 0xf0, 0x21, 0x00


	//----- nvinfo : EIATTR_KPARAM_INFO
	.align		4
.L_23:
        /*0058*/ 	.byte	0x04, 0x17
        /*005a*/ 	.short	(.L_25 - .L_24)
.L_24:
        /*005c*/ 	.word	0x00000000
        /*0060*/ 	.short	0x0000
        /*0062*/ 	.short	0x0000
        /*0064*/ 	.byte	0x00, 0xf0, 0x21, 0x00


	//----- nvinfo : EIATTR_SPARSE_MMA_MASK
	.align		4
.L_25:
        /*0068*/ 	.byte	0x03, 0x50
        /*006a*/ 	.short	0x0000


	//----- nvinfo : EIATTR_MAXREG_COUNT
	.align		4
        /*006c*/ 	.byte	0x03, 0x1b
        /*006e*/ 	.short	0x00ff


	//----- nvinfo : EIATTR_MERCURY_ISA_VERSION
	.align		4
        /*0070*/ 	.byte	0x03, 0x5f
        /*0072*/ 	.short	0x0101


	//----- nvinfo : EIATTR_VRC_CTA_INIT_COUNT
	.align		4
        /*0074*/ 	.byte	0x02, 0x4a
	.zero		1
	.zero		1


	//----- nvinfo : EIATTR_EXIT_INSTR_OFFSETS
	.align		4
        /*0078*/ 	.byte	0x04, 0x1c
        /*007a*/ 	.short	(.L_27 - .L_26)


	//   ....[0]....
.L_26:
        /*007c*/ 	.word	0x00000400


	//   ....[1]....
        /*0080*/ 	.word	0x000018e0


	//----- nvinfo : EIATTR_CRS_STACK_SIZE
	.align		4
.L_27:
        /*0084*/ 	.byte	0x04, 0x1e
        /*0086*/ 	.short	(.L_29 - .L_28)
.L_28:
        /*0088*/ 	.word	0x00000000


	//----- nvinfo : EIATTR_CBANK_PARAM_SIZE
	.align		4
.L_29:
        /*008c*/ 	.byte	0x03, 0x19
        /*008e*/ 	.short	0x0030


	//----- nvinfo : EIATTR_PARAM_CBANK
	.align		4
        /*0090*/ 	.byte	0x04, 0x0a
        /*0092*/ 	.short	(.L_31 - .L_30)
	.align		4
.L_30:
        /*0094*/ 	.word	index@(.nv.constant0._Z10riemannSumddddiPd)
        /*0098*/ 	.short	0x0380
        /*009a*/ 	.short	0x0030


	//----- nvinfo : EIATTR_SW_WAR
	.align		4
.L_31:
        /*009c*/ 	.byte	0x04, 0x36
        /*009e*/ 	.short	(.L_33 - .L_32)
.L_32:
        /*00a0*/ 	.word	0x00000008
.L_33:


//--------------------- .nv.callgraph             --------------------------
	.section	.nv.callgraph,"",@"SHT_CUDA_CALLGRAPH"
	.align	4
	.sectionentsize	8
	.align		4
        /*0000*/ 	.word	0x00000000
	.align		4
        /*0004*/ 	.word	0xffffffff
	.align		4
        /*0008*/ 	.word	0x00000000
	.align		4
        /*000c*/ 	.word	0xfffffffe
	.align		4
        /*0010*/ 	.word	0x00000000
	.align		4
        /*0014*/ 	.word	0xfffffffd
	.align		4
        /*0018*/ 	.word	0x00000000
	.align		4
        /*001c*/ 	.word	0xfffffffc


//--------------------- .text._Z10riemannSumddddiPd --------------------------
	.section	.text._Z10riemannSumddddiPd,"ax",@progbits
	.align	128
        .global         _Z10riemannSumddddiPd
        .type           _Z10riemannSumddddiPd,@function
        .size           _Z10riemannSumddddiPd,(.L_x_34 - _Z10riemannSumddddiPd)
        .other          _Z10riemannSumddddiPd,@"STO_CUDA_ENTRY STV_DEFAULT"
_Z10riemannSumddddiPd:
.text._Z10riemannSumddddiPd:
[----:B------:R-:W-:Y:S01]  /*0000*/  LDC R1, c[0x0][0x37c] ;  /* 0x0000df00ff017b82 */ /* 0x000fe20000000800 */
[----:B------:R-:W0:Y:S01]  /*0010*/  LDCU UR4, c[0x0][0x3a0] ;  /* 0x00007400ff0477ac */ /* 0x000e220008000800 */
[----:B------:R-:W-:-:S06]  /*0020*/  IMAD.MOV.U32 R2, RZ, RZ, 0x1 ;  /* 0x00000001ff027424 */ /* 0x000fcc00078e00ff */
[----:B------:R-:W1:Y:S01]  /*0030*/  LDC.64 R12, c[0x0][0x380] ;  /* 0x0000e000ff0c7b82 */ /* 0x000e620000000a00 */
[----:B------:R-:W2:Y:S07]  /*0040*/  S2R R15, SR_TID.Y ;  /* 0x00000000000f7919 */ /* 0x000eae0000002200 */
[----:B------:R-:W1:Y:S01]  /*0050*/  LDC.64 R10, c[0x0][0x388] ;  /* 0x0000e200ff0a7b82 */ /* 0x000e620000000a00 */
[----:B0-----:R-:W0:Y:S07]  /*0060*/  I2F.F64 R6, UR4 ;  /* 0x0000000400067d12 */ /* 0x001e2e0008201c00 */
[----:B------:R-:W3:Y:S08]  /*0070*/  LDC R0, c[0x0][0x360] ;  /* 0x0000d800ff007b82 */ /* 0x000ef00000000800 */
[----:B------:R-:W3:Y:S01]  /*0080*/  S2UR UR4, SR_CTAID.X ;  /* 0x00000000000479c3 */ /* 0x000ee20000002500 */
[----:B0-----:R-:W0:Y:S07]  /*0090*/  MUFU.RCP64H R3, R7 ;  /* 0x0000000700037308 */ /* 0x001e2e0000001800 */
[----:B------:R-:W2:Y:S01]  /*00a0*/  S2UR UR5, SR_CTAID.Y ;  /* 0x00000000000579c3 */ /* 0x000ea20000002600 */
[----:B0-----:R-:W-:-:S08]  /*00b0*/  DFMA R4, -R6, R2, 1 ;  /* 0x3ff000000604742b */ /* 0x001fd00000000102 */
[----:B------:R-:W-:-:S08]  /*00c0*/  DFMA R4, R4, R4, R4 ;  /* 0x000000040404722b */ /* 0x000fd00000000004 */
[----:B------:R-:W-:Y:S02]  /*00d0*/  DFMA R4, R2, R4, R2 ;  /* 0x000000040204722b */ /* 0x000fe40000000002 */
[----:B-1----:R-:W-:Y:S01]  /*00e0*/  DADD R2, R10, -R12 ;  /* 0x000000000a027229 */ /* 0x002fe2000000080c */
[----:B------:R-:W3:Y:S01]  /*00f0*/  S2R R13, SR_TID.X ;  /* 0x00000000000d7919 */ /* 0x000ee20000002100 */
[----:B------:R-:W2:Y:S04]  /*0100*/  LDC R12, c[0x0][0x364] ;  /* 0x0000d900ff0c7b82 */ /* 0x000ea80000000800 */
[----:B------:R-:W-:-:S04]  /*0110*/  DFMA R8, -R6, R4, 1 ;  /* 0x3ff000000608742b */ /* 0x000fc80000000104 */
[----:B------:R-:W-:-:S04]  /*0120*/  FSETP.GEU.AND P1, PT, |R3|, 6.5827683646048100446e-37, PT ;  /* 0x036000000300780b */ /* 0x000fc80003f2e200 */
[----:B------:R-:W-:-:S08]  /*0130*/  DFMA R4, R4, R8, R4 ;  /* 0x000000080404722b */ /* 0x000fd00000000004 */
[----:B------:R-:W-:-:S08]  /*0140*/  DMUL R8, R2, R4 ;  /* 0x0000000402087228 */ /* 0x000fd00000000000 */
[----:B------:R-:W-:-:S08]  /*0150*/  DFMA R10, -R6, R8, R2 ;  /* 0x00000008060a722b */ /* 0x000fd00000000102 */
[----:B------:R-:W-:Y:S01]  /*0160*/  DFMA R4, R4, R10, R8 ;  /* 0x0000000a0404722b */ /* 0x000fe20000000008 */
[----:B---3--:R-:W-:-:S09]  /*0170*/  IMAD R9, R0, UR4, R13 ;  /* 0x0000000400097c24 */ /* 0x008fd2000f8e020d */
[----:B------:R-:W-:-:S05]  /*0180*/  FFMA R8, RZ, R7, R5 ;  /* 0x00000007ff087223 */ /* 0x000fca0000000005 */
[----:B------:R-:W-:Y:S01]  /*0190*/  FSETP.GT.AND P0, PT, |R8|, 1.469367938527859385e-39, PT ;  /* 0x001000000800780b */ /* 0x000fe20003f04200 */
[----:B--2---:R-:W-:-:S12]  /*01a0*/  IMAD R8, R12, UR5, R15 ;  /* 0x000000050c087c24 */ /* 0x004fd8000f8e020f */
[----:B------:R-:W-:Y:S05]  /*01b0*/  @P0 BRA P1, `(.L_x_0) ;  /* 0x0000000000200947 */ /* 0x000fea0000800000 */
[----:B------:R-:W-:Y:S01]  /*01c0*/  IMAD.MOV.U32 R20, RZ, RZ, R2 ;  /* 0x000000ffff147224 */ /* 0x000fe200078e0002 */
[----:B------:R-:W-:Y:S01]  /*01d0*/  MOV R0, 0x220 ;  /* 0x0000022000007802 */ /* 0x000fe20000000f00 */
[----:B------:R-:W-:Y:S02]  /*01e0*/  IMAD.MOV.U32 R21, RZ, RZ, R3 ;  /* 0x000000ffff157224 */ /* 0x000fe400078e0003 */
[----:B------:R-:W-:Y:S02]  /*01f0*/  IMAD.MOV.U32 R2, RZ, RZ, R6 ;  /* 0x000000ffff027224 */ /* 0x000fe400078e0006 */
[----:B------:R-:W-:-:S07]  /*0200*/  IMAD.MOV.U32 R3, RZ, RZ, R7 ;  /* 0x000000ffff037224 */ /* 0x000fce00078e0007 */
[----:B------:R-:W-:Y:S05]  /*0210*/  CALL.REL.NOINC `($__internal_1_$__cuda_sm20_div_rn_f64_full) ;  /* 0x0000001800587944 */ /* 0x000fea0003c00000 */
[----:B------:R-:W-:Y:S02]  /*0220*/  IMAD.MOV.U32 R4, RZ, RZ, R14 ;  /* 0x000000ffff047224 */ /* 0x000fe400078e000e */
[----:B------:R-:W-:-:S07]  /*0230*/  IMAD.MOV.U32 R5, RZ, RZ, R15 ;  /* 0x000000ffff057224 */ /* 0x000fce00078e000f */
.L_x_0:
[----:B------:R-:W0:Y:S01]  /*0240*/  MUFU.RCP64H R13, R7 ;  /* 0x00000007000d7308 */ /* 0x000e220000001800 */
[----:B------:R-:W-:Y:S01]  /*0250*/  IMAD.MOV.U32 R12, RZ, RZ, 0x1 ;  /* 0x00000001ff0c7424 */ /* 0x000fe200078e00ff */
[----:B------:R-:W1:Y:S08]  /*0260*/  LDC.64 R2, c[0x0][0x390] ;  /* 0x0000e400ff027b82 */ /* 0x000e700000000a00 */
[----:B------:R-:W1:Y:S01]  /*0270*/  LDC.64 R10, c[0x0][0x398] ;  /* 0x0000e600ff0a7b82 */ /* 0x000e620000000a00 */
[----:B0-----:R-:W-:-:S08]  /*0280*/  DFMA R14, -R6, R12, 1 ;  /* 0x3ff00000060e742b */ /* 0x001fd0000000010c */
[----:B------:R-:W-:-:S08]  /*0290*/  DFMA R14, R14, R14, R14 ;  /* 0x0000000e0e0e722b */ /* 0x000fd0000000000e */
[----:B------:R-:W-:Y:S02]  /*02a0*/  DFMA R14, R12, R14, R12 ;  /* 0x0000000e0c0e722b */ /* 0x000fe4000000000c */
[----:B-1----:R-:W-:-:S06]  /*02b0*/  DADD R10, R10, -R2 ;  /* 0x000000000a0a7229 */ /* 0x002fcc0000000802 */
[----:B------:R-:W-:-:S04]  /*02c0*/  DFMA R12, -R6, R14, 1 ;  /* 0x3ff00000060c742b */ /* 0x000fc8000000010e */
[----:B------:R-:W-:-:S04]  /*02d0*/  FSETP.GEU.AND P1, PT, |R11|, 6.5827683646048100446e-37, PT ;  /* 0x036000000b00780b */ /* 0x000fc80003f2e200 */
[----:B------:R-:W-:-:S08]  /*02e0*/  DFMA R14, R14, R12, R14 ;  /* 0x0000000c0e0e722b */ /* 0x000fd0000000000e */
[----:B------:R-:W-:-:S08]  /*02f0*/  DMUL R2, R14, R10 ;  /* 0x0000000a0e027228 */ /* 0x000fd00000000000 */
[----:B------:R-:W-:-:S08]  /*0300*/  DFMA R12, -R6, R2, R10 ;  /* 0x00000002060c722b */ /* 0x000fd0000000010a */
[----:B------:R-:W-:-:S10]  /*0310*/  DFMA R2, R14, R12, R2 ;  /* 0x0000000c0e02722b */ /* 0x000fd40000000002 */
[----:B------:R-:W-:-:S05]  /*0320*/  FFMA R0, RZ, R7, R3 ;  /* 0x00000007ff007223 */ /* 0x000fca0000000003 */
[----:B------:R-:W-:-:S13]  /*0330*/  FSETP.GT.AND P0, PT, |R0|, 1.469367938527859385e-39, PT ;  /* 0x001000000000780b */ /* 0x000fda0003f04200 */
        /* <DEDUP_REMOVED lines=9> */
.L_x_1:
[----:B------:R-:W0:Y:S01]  /*03d0*/  LDCU UR4, c[0x0][0x3a0] ;  /* 0x00007400ff0477ac */ /* 0x000e220008000800 */
[----:B------:R-:W-:-:S04]  /*03e0*/  VIMNMX R0, PT, PT, R9, R8, !PT ;  /* 0x0000000809007248 */ /* 0x000fc80007fe0100 */
[----:B0-----:R-:W-:-:S13]  /*03f0*/  ISETP.GE.AND P0, PT, R0, UR4, PT ;  /* 0x0000000400007c0c */ /* 0x001fda000bf06270 */
[----:B------:R-:W-:Y:S05]  /*0400*/  @P0 EXIT ;  /* 0x000000000000094d */ /* 0x000fea0003800000 */
[----:B------:R-:W0:Y:S01]  /*0410*/  LDCU.64 UR4, c[0x0][0x380] ;  /* 0x00007000ff0477ac */ /* 0x000e220008000a00 */
[----:B------:R-:W0:Y:S01]  /*0420*/  I2F.F64 R40, R9 ;  /* 0x0000000900287312 */ /* 0x000e220000201c00 */
[----:B------:R-:W-:Y:S01]  /*0430*/  BSSY.RECONVERGENT B0, `(.L_x_2) ;  /* 0x0000009000007945 */ /* 0x000fe20003800200 */
[----:B------:R-:W-:-:S06]  /*0440*/  MOV R0, 0x4c0 ;  /* 0x000004c000007802 */ /* 0x000fcc0000000f00 */
[----:B------:R-:W1:Y:S01]  /*0450*/  I2F.F64.U32 R36, R8 ;  /* 0x0000000800247312 */ /* 0x000e620000201800 */
[----:B0-----:R-:W-:Y:S01]  /*0460*/  DFMA R40, R40, R4, UR4 ;  /* 0x0000000428287e2b */ /* 0x001fe20008000004 */
[----:B------:R-:W1:Y:S07]  /*0470*/  LDCU.64 UR4, c[0x0][0x390] ;  /* 0x00007200ff0477ac */ /* 0x000e6e0008000a00 */
[----:B------:R-:W-:-:S08]  /*0480*/  DADD R38, R40, 32 ;  /* 0x4040000028267429 */ /* 0x000fd00000000000 */
[----:B------:R-:W-:Y:S02]  /*0490*/  DADD R46, -RZ, |R38| ;  /* 0x00000000ff2e7229 */ /* 0x000fe40000000526 */
[----:B-1----:R-:W-:-:S11]  /*04a0*/  DFMA R36, R36, R2, UR4 ;  /* 0x0000000424247e2b */ /* 0x002fd60008000002 */
[----:B------:R-:W-:Y:S05]  /*04b0*/  CALL.REL.NOINC `($_Z10riemannSumddddiPd$__internal_accurate_pow) ;  /* 0x0000001c00187944 */ /* 0x000fea0003c00000 */
[----:B------:R-:W-:Y:S05]  /*04c0*/  BSYNC.RECONVERGENT B0 ;  /* 0x0000000000007941 */ /* 0x000fea0003800200 */
.L_x_2:
[----:B------:R-:W-:Y:S01]  /*04d0*/  DADD R6, R38, 6 ;  /* 0x4018000026067429 */ /* 0x000fe20000000000 */
[----:B------:R-:W-:Y:S01]  /*04e0*/  BSSY.RECONVERGENT B0, `(.L_x_3) ;  /* 0x0000009000007945 */ /* 0x000fe20003800200 */
[----:B------:R-:W-:Y:S01]  /*04f0*/  DADD R34, R40, 16 ;  /* 0x4030000028227429 */ /* 0x000fe20000000000 */
[----:B------:R-:W-:Y:S01]  /*0500*/  MOV R0, 0x570 ;  /* 0x0000057000007802 */ /* 0x000fe20000000f00 */
[----:B------:R-:W-:-:S06]  /*0510*/  DSETP.NEU.AND P0, PT, R38, RZ, PT ;  /* 0x000000ff2600722a */ /* 0x000fcc0003f0d000 */
[----:B------:R-:W-:Y:S01]  /*0520*/  DADD R46, -RZ, |R34| ;  /* 0x00000000ff2e7229 */ /* 0x000fe20000000522 */
[----:B------:R-:W-:Y:S02]  /*0530*/  LOP3.LUT R6, R7, 0x7ff00000, RZ, 0xc0, !PT ;  /* 0x7ff0000007067812 */ /* 0x000fe400078ec0ff */
[----:B------:R-:W-:Y:S02]  /*0540*/  FSEL R7, R44, RZ, P0 ;  /* 0x000000ff2c077208 */ /* 0x000fe40000000000 */
[----:B------:R-:W-:-:S07]  /*0550*/  FSEL R8, R48, RZ, P0 ;  /* 0x000000ff30087208 */ /* 0x000fce0000000000 */
[----:B------:R-:W-:Y:S05]  /*0560*/  CALL.REL.NOINC `($_Z10riemannSumddddiPd$__internal_accurate_pow) ;  /* 0x0000001800ec7944 */ /* 0x000fea0003c00000 */
[----:B------:R-:W-:Y:S05]  /*0570*/  BSYNC.RECONVERGENT B0 ;  /* 0x0000000000007941 */ /* 0x000fea0003800200 */
.L_x_3:
[C---:B------:R-:W-:Y:S01]  /*0580*/  DADD R10, R34.reuse, 6 ;  /* 0x40180000220a7429 */ /* 0x040fe20000000000 */
[----:B------:R-:W-:Y:S01]  /*0590*/  BSSY.RECONVERGENT B0, `(.L_x_4) ;  /* 0x0000009000007945 */ /* 0x000fe20003800200 */
[C---:B------:R-:W-:Y:S01]  /*05a0*/  DSETP.NEU.AND P0, PT, R34.reuse, RZ, PT ;  /* 0x000000ff2200722a */ /* 0x040fe20003f0d000 */
[----:B------:R-:W-:Y:S01]  /*05b0*/  MOV R0, 0x620 ;  /* 0x0000062000007802 */ /* 0x000fe20000000f00 */
[----:B------:R-:W-:Y:S02]  /*05c0*/  DADD R46, -RZ, |R40| ;  /* 0x00000000ff2e7229 */ /* 0x000fe40000000528 */
[----:B------:R-:W-:Y:S02]  /*05d0*/  DADD R32, R34, 6 ;  /* 0x4018000022207429 */ /* 0x000fe40000000000 */
[----:B------:R-:W-:Y:S02]  /*05e0*/  FSEL R10, R44, RZ, P0 ;  /* 0x000000ff2c0a7208 */ /* 0x000fe40000000000 */
[----:B------:R-:W-:-:S02]  /*05f0*/  LOP3.LUT R9, R11, 0x7ff00000, RZ, 0xc0, !PT ;  /* 0x7ff000000b097812 */ /* 0x000fc400078ec0ff */
[----:B------:R-:W-:-:S07]  /*0600*/  FSEL R11, R48, RZ, P0 ;  /* 0x000000ff300b7208 */ /* 0x000fce0000000000 */
[----:B------:R-:W-:Y:S05]  /*0610*/  CALL.REL.NOINC `($_Z10riemannSumddddiPd$__internal_accurate_pow) ;  /* 0x0000001800c07944 */ /* 0x000fea0003c00000 */
[----:B------:R-:W-:Y:S05]  /*0620*/  BSYNC.RECONVERGENT B0 ;  /* 0x0000000000007941 */ /* 0x000fea0003800200 */
.L_x_4:
[C---:B------:R-:W-:Y:S01]  /*0630*/  DADD R12, R40.reuse, 6 ;  /* 0x40180000280c7429 */ /* 0x040fe20000000000 */
[----:B------:R-:W-:Y:S01]  /*0640*/  BSSY.RECONVERGENT B0, `(.L_x_5) ;  /* 0x0000009000007945 */ /* 0x000fe20003800200 */
[C---:B------:R-:W-:Y:S01]  /*0650*/  DADD R30, R40.reuse, -16 ;  /* 0xc0300000281e7429 */ /* 0x040fe20000000000 */
        /* <DEDUP_REMOVED lines=8> */
.L_x_5:
[----:B------:R-:W-:Y:S01]  /*06e0*/  DADD R16, R30, 6 ;  /* 0x401800001e107429 */ /* 0x000fe20000000000 */
[----:B------:R-:W-:Y:S01]  /*06f0*/  BSSY.RECONVERGENT B0, `(.L_x_6) ;  /* 0x000000a000007945 */ /* 0x000fe20003800200 */
[----:B------:R-:W-:Y:S01]  /*0700*/  DADD R28, R40, -32 ;  /* 0xc0400000281c7429 */ /* 0x000fe20000000000 */
[----:B------:R-:W-:Y:S01]  /*0710*/  MOV R0, 0x790 ;  /* 0x0000079000007802 */ /* 0x000fe20000000f00 */
[C---:B------:R-:W-:Y:S02]  /*0720*/  DSETP.NEU.AND P0, PT, R30.reuse, RZ, PT ;  /* 0x000000ff1e00722a */ /* 0x040fe40003f0d000 */
[----:B------:R-:W-:-:S04]  /*0730*/  DADD R26, R30, 6 ;  /* 0x401800001e1a7429 */ /* 0x000fc80000000000 */
[----:B------:R-:W-:Y:S01]  /*0740*/  DADD R46, -RZ, |R28| ;  /* 0x00000000ff2e7229 */ /* 0x000fe2000000051c */
[----:B------:R-:W-:Y:S02]  /*0750*/  LOP3.LUT R15, R17, 0x7ff00000, RZ, 0xc0, !PT ;  /* 0x7ff00000110f7812 */ /* 0x000fe400078ec0ff */
[----:B------:R-:W-:Y:S02]  /*0760*/  FSEL R16, R44, RZ, P0 ;  /* 0x000000ff2c107208 */ /* 0x000fe40000000000 */
[----:B------:R-:W-:-:S07]  /*0770*/  FSEL R17, R48, RZ, P0 ;  /* 0x000000ff30117208 */ /* 0x000fce0000000000 */
[----:B------:R-:W-:Y:S05]  /*0780*/  CALL.REL.NOINC `($_Z10riemannSumddddiPd$__internal_accurate_pow) ;  /* 0x0000001800647944 */ /* 0x000fea0003c00000 */
[----:B------:R-:W-:Y:S05]  /*0790*/  BSYNC.RECONVERGENT B0 ;  /* 0x0000000000007941 */ /* 0x000fea0003800200 */
.L_x_6:
[C---:B------:R-:W-:Y:S01]  /*07a0*/  DADD R18, R28.reuse, 6 ;  /* 0x401800001c127429 */ /* 0x040fe20000000000 */
[----:B------:R-:W-:Y:S01]  /*07b0*/  CS2R R24, SRZ ;  /* 0x0000000000187805 */ /* 0x000fe2000001ff00 */
[----:B------:R-:W-:Y:S01]  /*07c0*/  DSETP.NEU.AND P0, PT, R28, RZ, PT ;  /* 0x000000ff1c00722a */ /* 0x000fe20003f0d000 */
[----:B------:R-:W-:Y:S01]  /*07d0*/  UMOV UR4, 0xffffffe0 ;  /* 0xffffffe000047882 */ /* 0x000fe20000000000 */
[----:B------:R-:W-:-:S04]  /*07e0*/  UMOV UR5, 0x2 ;  /* 0x0000000200057882 */ /* 0x000fc80000000000 */
[----:B------:R-:W-:Y:S02]  /*07f0*/  FSEL R20, R48, RZ, P0 ;  /* 0x000000ff30147208 */ /* 0x000fe40000000000 */
[----:B------:R-:W-:Y:S02]  /*0800*/  LOP3.LUT R18, R19, 0x7ff00000, RZ, 0xc0, !PT ;  /* 0x7ff0000013127812 */ /* 0x000fe400078ec0ff */
[----:B------:R-:W-:-:S07]  /*0810*/  FSEL R19, R44, RZ, P0 ;  /* 0x000000ff2c137208 */ /* 0x000fce0000000000 */
.L_x_18:
[C---:B------:R-:W-:Y:S01]  /*0820*/  DSETP.NEU.AND P1, PT, |R28|.reuse, +INF , PT ;  /* 0x7ff000001c00742a */ /* 0x040fe20003f2d200 */
[----:B------:R-:W0:Y:S01]  /*0830*/  I2F.F64 R22, UR4 ;  /* 0x0000000400167d12 */ /* 0x000e220008201c00 */
[C---:B------:R-:W-:Y:S01]  /*0840*/  DSETP.NEU.AND P2, PT, R28.reuse, 1, PT ;  /* 0x3ff000001c00742a */ /* 0x040fe20003f4d000 */
[----:B------:R-:W-:Y:S01]  /*0850*/  BSSY.RECONVERGENT B0, `(.L_x_7) ;  /* 0x0000026000007945 */ /* 0x000fe20003800200 */
[----:B------:R-:W-:Y:S01]  /*0860*/  DSETP.NAN.AND P0, PT, R28, R28, PT ;  /* 0x0000001c1c00722a */ /* 0x000fe20003f08000 */
[----:B------:R-:W-:Y:S01]  /*0870*/  ISETP.NE.AND P5, PT, R6, 0x7ff00000, PT ;  /* 0x7ff000000600780c */ /* 0x000fe20003fa5270 */
[----:B------:R-:W-:Y:S01]  /*0880*/  DSETP.NEU.AND P3, PT, R38, 1, PT ;  /* 0x3ff000002600742a */ /* 0x000fe20003f6d000 */
[----:B------:R-:W-:Y:S01]  /*0890*/  P2R R71, PR, RZ, 0x2 ;  /* 0x00000002ff477803 */ /* 0x000fe20000000000 */
[C---:B------:R-:W-:Y:S01]  /*08a0*/  DSETP.NEU.AND P1, PT, |R30|.reuse, +INF , PT ;  /* 0x7ff000001e00742a */ /* 0x040fe20003f2d200 */
[----:B------:R-:W-:Y:S01]  /*08b0*/  P2R R72, PR, RZ, 0x4 ;  /* 0x00000004ff487803 */ /* 0x000fe20000000000 */
[C---:B------:R-:W-:Y:S01]  /*08c0*/  DSETP.NEU.AND P2, PT, R30.reuse, 1, PT ;  /* 0x3ff000001e00742a */ /* 0x040fe20003f4d000 */
[----:B------:R-:W-:Y:S01]  /*08d0*/  P2R R69, PR, RZ, 0x1 ;  /* 0x00000001ff457803 */ /* 0x000fe20000000000 */
[----:B------:R-:W-:Y:S01]  /*08e0*/  DSETP.NAN.AND P0, PT, R30, R30, PT ;  /* 0x0000001e1e00722a */ /* 0x000fe20003f08000 */
[----:B------:R-:W-:Y:S01]  /*08f0*/  P2R R21, PR, RZ, 0x8 ;  /* 0x00000008ff157803 */ /* 0x000fe20000000000 */
[----:B------:R-:W-:Y:S01]  /*0900*/  DSETP.NAN.AND P4, PT, R38, R38, PT ;  /* 0x000000262600722a */ /* 0x000fe20003f88000 */
[----:B------:R-:W-:Y:S01]  /*0910*/  P2R R67, PR, RZ, 0x2 ;  /* 0x00000002ff437803 */ /* 0x000fe20000000000 */
[C---:B------:R-:W-:Y:S01]  /*0920*/  DSETP.NEU.AND P1, PT, R40.reuse, 1, PT ;  /* 0x3ff000002800742a */ /* 0x040fe20003f2d000 */
[----:B------:R-:W-:Y:S01]  /*0930*/  P2R R68, PR, RZ, 0x4 ;  /* 0x00000004ff447803 */ /* 0x000fe20000000000 */
[C---:B------:R-:W-:Y:S01]  /*0940*/  DSETP.NAN.AND P2, PT, R40.reuse, R40, PT ;  /* 0x000000282800722a */ /* 0x040fe20003f48000 */
[----:B------:R-:W-:Y:S01]  /*0950*/  P2R R66, PR, RZ, 0x1 ;  /* 0x00000001ff427803 */ /* 0x000fe20000000000 */
[----:B------:R-:W-:Y:S01]  /*0960*/  DSETP.NEU.AND P0, PT, |R40|, +INF , PT ;  /* 0x7ff000002800742a */ /* 0x000fe20003f0d200 */
[----:B------:R-:W-:Y:S01]  /*0970*/  ISETP.NE.AND P3, PT, R9, 0x7ff00000, PT ;  /* 0x7ff000000900780c */ /* 0x000fe20003f65270 */
[----:B0-----:R-:W-:Y:S01]  /*0980*/  DADD R22, R36, -R22 ;  /* 0x0000000024167229 */ /* 0x001fe20000000816 */
[----:B------:R-:W-:Y:S01]  /*0990*/  P2R R65, PR, RZ, 0x2 ;  /* 0x00000002ff417803 */ /* 0x000fe20000000000 */
[----:B------:R-:W-:Y:S01]  /*09a0*/  DSETP.NEU.AND P1, PT, R34, 1, PT ;  /* 0x3ff000002200742a */ /* 0x000fe20003f2d000 */
[----:B------:R-:W-:Y:S01]  /*09b0*/  P2R R63, PR, RZ, 0x4 ;  /* 0x00000004ff3f7803 */ /* 0x000fe20000000000 */
[----:B------:R-:W-:Y:S01]  /*09c0*/  UIADD3 UR10, UPT, UPT, UR5, 0x1, URZ ;  /* 0x00000001050a7890 */ /* 0x000fe2000fffe0ff */
[----:B------:R-:W-:-:S02]  /*09d0*/  ISETP.NE.AND P2, PT, R18, 0x7ff00000, PT ;  /* 0x7ff000001200780c */ /* 0x000fc40003f45270 */
[----:B------:R-:W-:Y:S01]  /*09e0*/  P2R R64, PR, RZ, 0x1 ;  /* 0x00000001ff407803 */ /* 0x000fe20000000000 */
[C---:B------:R-:W-:Y:S01]  /*09f0*/  DSETP.NEU.AND P0, PT, |R34|.reuse, +INF , PT ;  /* 0x7ff000002200742a */ /* 0x040fe20003f0d200 */
[----:B------:R-:W-:Y:S01]  /*0a00*/  P2R R62, PR, RZ, 0x2 ;  /* 0x00000002ff3e7803 */ /* 0x000fe20000000000 */
[----:B------:R-:W-:Y:S01]  /*0a10*/  DSETP.NAN.AND P1, PT, R34, R34, PT ;  /* 0x000000222200722a */ /* 0x000fe20003f28000 */
[----:B------:R-:W-:Y:S01]  /*0a20*/  P2R R70, PR, RZ, 0x4 ;  /* 0x00000004ff467803 */ /* 0x000fe20000000000 */
[----:B------:R-:W-:Y:S01]  /*0a30*/  DADD R46, -RZ, |R22| ;  /* 0x00000000ff2e7229 */ /* 0x000fe20000000516 */
[----:B------:R-:W-:Y:S01]  /*0a40*/  MOV R0, 0xab0 ;  /* 0x00000ab000007802 */ /* 0x000fe20000000f00 */
[----:B------:R-:W-:Y:S01]  /*0a50*/  DSETP.NEU.AND P2, PT, |R38|, +INF , PT ;  /* 0x7ff000002600742a */ /* 0x000fe20003f4d200 */
[----:B------:R-:W-:Y:S02]  /*0a60*/  P2R R61, PR, RZ, 0x1 ;  /* 0x00000001ff3d7803 */ /* 0x000fe40000000000 */
[----:B------:R-:W-:-:S02]  /*0a70*/  P2R R60, PR, RZ, 0x2 ;  /* 0x00000002ff3c7803 */ /* 0x000fc40000000000 */
[----:B------:R-:W-:Y:S02]  /*0a80*/  ISETP.NE.AND P0, PT, R15, 0x7ff00000, PT ;  /* 0x7ff000000f00780c */ /* 0x000fe40003f05270 */
[----:B------:R-:W-:-:S13]  /*0a90*/  ISETP.NE.AND P1, PT, R12, 0x7ff00000, PT ;  /* 0x7ff000000c00780c */ /* 0x000fda0003f25270 */
[----:B------:R-:W-:Y:S05]  /*0aa0*/  CALL.REL.NOINC `($_Z10riemannSumddddiPd$__internal_accurate_pow) ;  /* 0x00000014009c7944 */ /* 0x000fea0003c00000 */
[----:B------:R-:W-:Y:S05]  /*0ab0*/  BSYNC.RECONVERGENT B0 ;  /* 0x0000000000007941 */ /* 0x000fea0003800200 */
.L_x_7:
[----:B------:R-:W-:Y:S01]  /*0ac0*/  DADD R42, R38, 6 ;  /* 0x40180000262a7429 */ /* 0x000fe20000000000 */
[----:B------:R-:W-:Y:S01]  /*0ad0*/  ISETP.NE.AND P6, PT, R21, RZ, PT ;  /* 0x000000ff1500720c */ /* 0x000fe20003fc5270 */
[----:B------:R-:W-:Y:S01]  /*0ae0*/  DADD R46, R22, 6 ;  /* 0x40180000162e7429 */ /* 0x000fe20000000000 */
[----:B------:R-:W-:Y:S01]  /*0af0*/  UIADD3 UR6, UPT, UPT, UR5, -0x1, URZ ;  /* 0xffffffff05067890 */ /* 0x000fe2000fffe0ff */
[----:B------:R-:W-:Y:S06]  /*0b00*/  BSSY.RECONVERGENT B0, `(.L_x_8) ;  /* 0x000002e000007945 */ /* 0x000fec0003800200 */
[----:B------:R-:W-:-:S02]  /*0b10*/  FSEL R0, R42, R7, P4 ;  /* 0x000000072a007208 */ /* 0x000fc40002000000 */
[-C--:B------:R-:W-:Y:S01]  /*0b20*/  FSEL R21, R43, R8.reuse, P4 ;  /* 0x000000082b157208 */ /* 0x080fe20002000000 */
[C---:B------:R-:W-:Y:S01]  /*0b30*/  DADD R42, R22.reuse, 6 ;  /* 0x40180000162a7429 */ /* 0x040fe20000000000 */
[----:B------:R-:W-:Y:S01]  /*0b40*/  FSEL R0, R0, RZ, P2 ;  /* 0x000000ff00007208 */ /* 0x000fe20001000000 */
[C---:B------:R-:W-:Y:S01]  /*0b50*/  DSETP.NEU.AND P4, PT, |R22|.reuse, +INF , PT ;  /* 0x7ff000001600742a */ /* 0x040fe20003f8d200 */
[----:B------:R-:W-:Y:S01]  /*0b60*/  FSEL R21, R21, +QNAN , P2 ;  /* 0x7ff0000015157808 */ /* 0x000fe20001000000 */
[----:B------:R-:W-:Y:S01]  /*0b70*/  DSETP.NEU.AND P2, PT, R22, RZ, PT ;  /* 0x000000ff1600722a */ /* 0x000fe20003f4d000 */
[----:B------:R-:W-:Y:S02]  /*0b80*/  FSEL R45, R0, R7, !P5 ;  /* 0x00000007002d7208 */ /* 0x000fe40006800000 */
[----:B------:R-:W-:Y:S02]  /*0b90*/  FSEL R0, R21, R8, !P5 ;  /* 0x0000000815007208 */ /* 0x000fe40006800000 */
[----:B------:R-:W-:-:S02]  /*0ba0*/  LOP3.LUT R50, R47, 0x7ff00000, RZ, 0xc0, !PT ;  /* 0x7ff000002f327812 */ /* 0x000fc400078ec0ff */
[----:B------:R-:W-:Y:S01]  /*0bb0*/  FSEL R21, R44, RZ, P2 ;  /* 0x000000ff2c157208 */ /* 0x000fe20001000000 */
[----:B------:R-:W0:Y:S01]  /*0bc0*/  I2F.F64 R46, UR6 ;  /* 0x00000006002e7d12 */ /* 0x000e220008201c00 */
[----:B------:R-:W-:Y:S01]  /*0bd0*/  FSEL R51, R48, RZ, P2 ;  /* 0x000000ff30337208 */ /* 0x000fe20001000000 */
[----:B------:R-:W-:Y:S01]  /*0be0*/  DSETP.NAN.AND P2, PT, R22, R22, PT ;  /* 0x000000161600722a */ /* 0x000fe20003f48000 */
[----:B------:R-:W-:Y:S02]  /*0bf0*/  FSEL R44, R45, RZ, P6 ;  /* 0x000000ff2d2c7208 */ /* 0x000fe40003000000 */
[----:B------:R-:W-:Y:S02]  /*0c00*/  FSEL R45, R0, 1.875, P6 ;  /* 0x3ff00000002d7808 */ /* 0x000fe40003000000 */
[----:B------:R-:W-:Y:S02]  /*0c10*/  ISETP.NE.AND P5, PT, R50, 0x7ff00000, PT ;  /* 0x7ff000003200780c */ /* 0x000fe40003fa5270 */
[----:B------:R-:W-:-:S02]  /*0c20*/  FSEL R0, R42, R21, P2 ;  /* 0x000000152a007208 */ /* 0x000fc40001000000 */
[----:B------:R-:W-:Y:S02]  /*0c30*/  FSEL R48, R43, R51, P2 ;  /* 0x000000332b307208 */ /* 0x000fe40001000000 */
[----:B------:R-:W-:Y:S02]  /*0c40*/  FSEL R0, R0, RZ, P4 ;  /* 0x000000ff00007208 */ /* 0x000fe40002000000 */
[----:B------:R-:W-:Y:S01]  /*0c50*/  FSEL R48, R48, +QNAN , P4 ;  /* 0x7ff0000030307808 */ /* 0x000fe20002000000 */
[----:B0-----:R-:W-:Y:S01]  /*0c60*/  DADD R44, R46, R44 ;  /* 0x000000002e2c7229 */ /* 0x001fe2000000002c */
[----:B------:R-:W-:Y:S02]  /*0c70*/  FSEL R0, R21, R0, P5 ;  /* 0x0000000015007208 */ /* 0x000fe40002800000 */
[----:B------:R-:W-:Y:S01]  /*0c80*/  FSEL R48, R51, R48, P5 ;  /* 0x0000003033307208 */ /* 0x000fe20002800000 */
[----:B------:R-:W-:-:S06]  /*0c90*/  DSETP.NEU.AND P5, PT, R22, 1, PT ;  /* 0x3ff000001600742a */ /* 0x000fcc0003fad000 */
[----:B------:R-:W-:Y:S02]  /*0ca0*/  FSEL R22, R0, RZ, P5 ;  /* 0x000000ff00167208 */ /* 0x000fe40002800000 */
[----:B------:R-:W-:-:S06]  /*0cb0*/  FSEL R23, R48, 1.875, P5 ;  /* 0x3ff0000030177808 */ /* 0x000fcc0002800000 */
[----:B------:R-:W-:-:S06]  /*0cc0*/  DADD R44, R44, R22 ;  /* 0x000000002c2c7229 */ /* 0x000fcc0000000016 */
[----:B------:R-:W0:Y:S04]  /*0cd0*/  MUFU.RCP64H R47, R45 ;  /* 0x0000002d002f7308 */ /* 0x000e280000001800 */
[----:B------:R-:W-:-:S05]  /*0ce0*/  VIADD R46, R45, 0x300402 ;  /* 0x003004022d2e7836 */ /* 0x000fca0000000000 */
[----:B------:R-:W-:Y:S01]  /*0cf0*/  FSETP.GEU.AND P6, PT, |R46|, 5.8789094863358348022e-39, PT ;  /* 0x004004022e00780b */ /* 0x000fe20003fce200 */
[----:B0-----:R-:W-:-:S08]  /*0d00*/  DFMA R48, -R44, R46, 1 ;  /* 0x3ff000002c30742b */ /* 0x001fd0000000012e */
[----:B------:R-:W-:-:S08]  /*0d10*/  DFMA R48, R48, R48, R48 ;  /* 0x000000303030722b */ /* 0x000fd00000000030 */
[----:B------:R-:W-:-:S08]  /*0d20*/  DFMA R48, R46, R48, R46 ;  /* 0x000000302e30722b */ /* 0x000fd0000000002e */
[----:B------:R-:W-:-:S08]  /*0d30*/  DFMA R22, -R44, R48, 1 ;  /* 0x3ff000002c16742b */ /* 0x000fd00000000130 */
[----:B------:R-:W-:Y:S01]  /*0d40*/  DFMA R22, R48, R22, R48 ;  /* 0x000000163016722b */ /* 0x000fe20000000030 */
[----:B------:R-:W-:Y:S10]  /*0d50*/  @P6 BRA `(.L_x_9) ;  /* 0x0000000000206947 */ /* 0x000ff40003800000 */
[----:B------:R-:W-:Y:S01]  /*0d60*/  LOP3.LUT R53, R45, 0x7fffffff, RZ, 0xc0, !PT ;  /* 0x7fffffff2d357812 */ /* 0x000fe200078ec0ff */
[----:B------:R-:W-:Y:S01]  /*0d70*/  IMAD.MOV.U32 R22, RZ, RZ, R44 ;  /* 0x000000ffff167224 */ /* 0x000fe200078e002c */
[----:B------:R-:W-:Y:S01]  /*0d80*/  MOV R0, 0xdc0 ;  /* 0x00000dc000007802 */ /* 0x000fe20000000f00 */
[----:B------:R-:W-:Y:S02]  /*0d90*/  IMAD.MOV.U32 R23, RZ, RZ, R45 ;  /* 0x000000ffff177224 */ /* 0x000fe400078e002d */
[----:B------:R-:W-:-:S07]  /*0da0*/  VIADD R53, R53, 0xfff00000 ;  /* 0xfff0000035357836 */ /* 0x000fce0000000000 */
[----:B------:R-:W-:Y:S05]  /*0db0*/  CALL.REL.NOINC `($__internal_0_$__cuda_sm20_dblrcp_rn_slowpath_v3) ;  /* 0x0000000800cc7944 */ /* 0x000fea0003c00000 */
[----:B------:R-:W-:Y:S02]  /*0dc0*/  IMAD.MOV.U32 R22, RZ, RZ, R44 ;  /* 0x000000ffff167224 */ /* 0x000fe400078e002c */
[----:B------:R-:W-:-:S07]  /*0dd0*/  IMAD.MOV.U32 R23, RZ, RZ, R45 ;  /* 0x000000ffff177224 */ /* 0x000fce00078e002d */
.L_x_9:
[----:B------:R-:W-:Y:S05]  /*0de0*/  BSYNC.RECONVERGENT B0 ;  /* 0x0000000000007941 */ /* 0x000fea0003800200 */
.L_x_8:
[----:B------:R-:W-:Y:S01]  /*0df0*/  P2R R46, PR, RZ, 0x2 ;  /* 0x00000002ff2e7803 */ /* 0x000fe20000000000 */
[----:B------:R-:W-:Y:S01]  /*0e00*/  UIADD3 UR7, UPT, UPT, UR5, 0x3, URZ ;  /* 0x0000000305077890 */ /* 0x000fe2000fffe0ff */
[----:B------:R-:W-:Y:S01]  /*0e10*/  ISETP.NE.AND P1, PT, R60, RZ, PT ;  /* 0x000000ff3c00720c */ /* 0x000fe20003f25270 */
[----:B------:R-:W-:Y:S01]  /*0e20*/  BSSY.RECONVERGENT B0, `(.L_x_10) ;  /* 0x000002b000007945 */ /* 0x000fe20003800200 */
[----:B------:R-:W-:Y:S01]  /*0e30*/  FSEL R45, R10, R32, P3 ;  /* 0x000000200a2d7208 */ /* 0x000fe20001800000 */
[----:B------:R-:W-:Y:S01]  /*0e40*/  DADD R24, R22, R24 ;  /* 0x0000000016187229 */ /* 0x000fe20000000018 */
[----:B------:R-:W-:Y:S02]  /*0e50*/  FSEL R0, R11, R33, P3 ;  /* 0x000000210b007208 */ /* 0x000fe40001800000 */
[----:B------:R-:W-:Y:S02]  /*0e60*/  P2R R47, PR, RZ, 0x1 ;  /* 0x00000001ff2f7803 */ /* 0x000fe40000000000 */
[----:B------:R-:W-:-:S02]  /*0e70*/  ISETP.NE.AND P0, PT, R61, RZ, PT ;  /* 0x000000ff3d00720c */ /* 0x000fc40003f05270 */
[----:B------:R-:W-:Y:S02]  /*0e80*/  FSEL R44, R10, R45, !P1 ;  /* 0x0000002d0a2c7208 */ /* 0x000fe40004800000 */
[----:B------:R-:W-:Y:S02]  /*0e90*/  FSEL R0, R11, R0, !P1 ;  /* 0x000000000b007208 */ /* 0x000fe40004800000 */
[----:B------:R-:W-:Y:S02]  /*0ea0*/  @!P3 FSEL R44, R44, RZ, P0 ;  /* 0x000000ff2c2cb208 */ /* 0x000fe40000000000 */
[----:B------:R-:W-:Y:S02]  /*0eb0*/  @!P3 FSEL R0, R0, +QNAN , P0 ;  /* 0x7ff000000000b808 */ /* 0x000fe40000000000 */
[----:B------:R-:W-:Y:S02]  /*0ec0*/  ISETP.NE.AND P1, PT, R46, RZ, PT ;  /* 0x000000ff2e00720c */ /* 0x000fe40003f25270 */
[----:B------:R-:W-:-:S02]  /*0ed0*/  ISETP.NE.AND P0, PT, R47, RZ, PT ;  /* 0x000000ff2f00720c */ /* 0x000fc40003f05270 */
[----:B------:R-:W-:Y:S01]  /*0ee0*/  ISETP.NE.OR P2, PT, R50, 0x7ff00000, P2 ;  /* 0x7ff000003200780c */ /* 0x000fe20001745670 */
[----:B------:R-:W0:Y:S01]  /*0ef0*/  I2F.F64 R46, UR5 ;  /* 0x00000005002e7d12 */ /* 0x000e220008201c00 */
[----:B------:R-:W-:Y:S02]  /*0f00*/  ISETP.NE.AND P6, PT, R62, RZ, PT ;  /* 0x000000ff3e00720c */ /* 0x000fe40003fc5270 */
[----:B------:R-:W-:Y:S02]  /*0f10*/  ISETP.NE.XOR P3, PT, R50, 0x7ff00000, P2 ;  /* 0x7ff000003200780c */ /* 0x000fe40001765a70 */
[----:B------:R-:W-:Y:S02]  /*0f20*/  FSEL R44, R44, RZ, P6 ;  /* 0x000000ff2c2c7208 */ /* 0x000fe40003000000 */
[----:B------:R-:W-:Y:S02]  /*0f30*/  FSEL R21, R42, R21, P3 ;  /* 0x000000152a157208 */ /* 0x000fe40001800000 */
[----:B------:R-:W-:-:S02]  /*0f40*/  FSEL R43, R43, R51, P3 ;  /* 0x000000332b2b7208 */ /* 0x000fc40001800000 */
[----:B------:R-:W-:Y:S02]  /*0f50*/  FSEL R45, R0, 1.875, P6 ;  /* 0x3ff00000002d7808 */ /* 0x000fe40003000000 */
[----:B------:R-:W-:Y:S02]  /*0f60*/  @!P2 FSEL R21, R21, RZ, P4 ;  /* 0x000000ff1515a208 */ /* 0x000fe40002000000 */
[----:B------:R-:W-:Y:S02]  /*0f70*/  @!P2 FSEL R43, R43, +QNAN , P4 ;  /* 0x7ff000002b2ba808 */ /* 0x000fe40002000000 */
[----:B0-----:R-:W-:Y:S01]  /*0f80*/  DADD R44, R46, R44 ;  /* 0x000000002e2c7229 */ /* 0x001fe2000000002c */
        /* <DEDUP_REMOVED lines=20> */
.L_x_11:
[----:B------:R-:W-:Y:S05]  /*10d0*/  BSYNC.RECONVERGENT B0 ;  /* 0x0000000000007941 */ /* 0x000fea0003800200 */
.L_x_10:
[----:B------:R-:W-:Y:S01]  /*10e0*/  DADD R22, R40, 6 ;  /* 0x4018000028167429 */ /* 0x000fe20000000000 */
[----:B------:R-:W-:Y:S01]  /*10f0*/  ISETP.NE.AND P4, PT, R63, RZ, PT ;  /* 0x000000ff3f00720c */ /* 0x000fe20003f85270 */
[----:B------:R-:W-:Y:S01]  /*1100*/  BSSY.RECONVERGENT B0, `(.L_x_12) ;  /* 0x000001c000007945 */ /* 0x000fe20003800200 */
[----:B------:R-:W-:Y:S01]  /*1110*/  ISETP.NE.AND P3, PT, R64, RZ, PT ;  /* 0x000000ff4000720c */ /* 0x000fe20003f65270 */
[----:B------:R-:W-:Y:S01]  /*1120*/  DADD R24, R24, R46 ;  /* 0x0000000018187229 */ /* 0x000fe2000000002e */
[----:B------:R-:W-:-:S05]  /*1130*/  ISETP.NE.AND P2, PT, R65, RZ, PT ;  /* 0x000000ff4100720c */ /* 0x000fca0003f45270 */
[C---:B------:R-:W-:Y:S02]  /*1140*/  FSEL R23, R14.reuse, R23, P1 ;  /* 0x000000170e177208 */ /* 0x040fe40000800000 */
[C---:B------:R-:W-:Y:S02]  /*1150*/  FSEL R44, R13.reuse, R22, P1 ;  /* 0x000000160d2c7208 */ /* 0x040fe40000800000 */
[----:B------:R-:W-:Y:S02]  /*1160*/  FSEL R0, R14, R23, !P4 ;  /* 0x000000170e007208 */ /* 0x000fe40006000000 */
[----:B------:R-:W0:Y:S01]  /*1170*/  I2F.F64 R22, UR10 ;  /* 0x0000000a00167d12 */ /* 0x000e220008201c00 */
[----:B------:R-:W-:Y:S02]  /*1180*/  FSEL R44, R13, R44, !P4 ;  /* 0x0000002c0d2c7208 */ /* 0x000fe40006000000 */
[----:B------:R-:W-:Y:S02]  /*1190*/  @!P1 FSEL R0, R0, +QNAN , P3 ;  /* 0x7ff0000000009808 */ /* 0x000fe40001800000 */
[----:B------:R-:W-:-:S02]  /*11a0*/  @!P1 FSEL R44, R44, RZ, P3 ;  /* 0x000000ff2c2c9208 */ /* 0x000fc40001800000 */
[----:B------:R-:W-:Y:S02]  /*11b0*/  FSEL R45, R0, 1.875, P2 ;  /* 0x3ff00000002d7808 */ /* 0x000fe40001000000 */
[----:B------:R-:W-:-:S06]  /*11c0*/  FSEL R44, R44, RZ, P2 ;  /* 0x000000ff2c2c7208 */ /* 0x000fcc0001000000 */
[----:B0-----:R-:W-:-:S08]  /*11d0*/  DADD R22, R22, R44 ;  /* 0x0000000016167229 */ /* 0x001fd0000000002c */
        /* <DEDUP_REMOVED lines=10> */
[----:B------:R-:W-:Y:S02]  /*1280*/  LOP3.LUT R53, R23, 0x7fffffff, RZ, 0xc0, !PT ;  /* 0x7fffffff17357812 */ /* 0x000fe400078ec0ff */
[----:B------:R-:W-:-:S03]  /*1290*/  MOV R0, 0x12c0 ;  /* 0x000012c000007802 */ /* 0x000fc60000000f00 */
[----:B------:R-:W-:-:S07]  /*12a0*/  VIADD R53, R53, 0xfff00000 ;  /* 0xfff0000035357836 */ /* 0x000fce0000000000 */
[----:B------:R-:W-:Y:S05]  /*12b0*/  CALL.REL.NOINC `($__internal_0_$__cuda_sm20_dblrcp_rn_slowpath_v3) ;  /* 0x00000004008c7944 */ /* 0x000fea0003c00000 */
.L_x_13:
[----:B------:R-:W-:Y:S05]  /*12c0*/  BSYNC.RECONVERGENT B0 ;  /* 0x0000000000007941 */ /* 0x000fea0003800200 */
.L_x_12:
[----:B------:R-:W-:Y:S01]  /*12d0*/  UIADD3 UR6, UPT, UPT, UR5, 0x2, URZ ;  /* 0x0000000205067890 */ /* 0x000fe2000fffe0ff */
[----:B------:R-:W-:Y:S01]  /*12e0*/  ISETP.NE.AND P3, PT, R66, RZ, PT ;  /* 0x000000ff4200720c */ /* 0x000fe20003f65270 */
[----:B------:R-:W-:Y:S01]  /*12f0*/  DADD R24, R24, R44 ;  /* 0x0000000018187229 */ /* 0x000fe2000000002c */
[C---:B------:R-:W-:Y:S01]  /*1300*/  FSEL R21, R16.reuse, R26, P0 ;  /* 0x0000001a10157208 */ /* 0x040fe20000000000 */
[----:B------:R-:W-:Y:S01]  /*1310*/  BSSY.RECONVERGENT B0, `(.L_x_14) ;  /* 0x000001a000007945 */ /* 0x000fe20003800200 */
[----:B------:R-:W-:Y:S02]  /*1320*/  FSEL R0, R17, R27, P0 ;  /* 0x0000001b11007208 */ /* 0x000fe40000000000 */
[----:B------:R-:W-:Y:S02]  /*1330*/  ISETP.NE.AND P2, PT, R67, RZ, PT ;  /* 0x000000ff4300720c */ /* 0x000fe40003f45270 */
[----:B------:R-:W0:Y:S01]  /*1340*/  I2F.F64 R22, UR6 ;  /* 0x0000000600167d12 */ /* 0x000e220008201c00 */
[----:B------:R-:W-:-:S02]  /*1350*/  FSEL R46, R16, R21, !P3 ;  /* 0x00000015102e7208 */ /* 0x000fc40005800000 */
[----:B------:R-:W-:Y:S02]  /*1360*/  FSEL R0, R17, R0, !P3 ;  /* 0x0000000011007208 */ /* 0x000fe40005800000 */
[----:B------:R-:W-:Y:S02]  /*1370*/  ISETP.NE.AND P1, PT, R68, RZ, PT ;  /* 0x000000ff4400720c */ /* 0x000fe40003f25270 */
[----:B------:R-:W-:Y:S02]  /*1380*/  @!P0 FSEL R46, R46, RZ, P2 ;  /* 0x000000ff2e2e8208 */ /* 0x000fe40001000000 */
[----:B------:R-:W-:Y:S02]  /*1390*/  @!P0 FSEL R0, R0, +QNAN , P2 ;  /* 0x7ff0000000008808 */ /* 0x000fe40001000000 */
[----:B------:R-:W-:Y:S02]  /*13a0*/  FSEL R46, R46, RZ, P1 ;  /* 0x000000ff2e2e7208 */ /* 0x000fe40000800000 */
[----:B------:R-:W-:-:S06]  /*13b0*/  FSEL R47, R0, 1.875, P1 ;  /* 0x3ff00000002f7808 */ /* 0x000fcc0000800000 */
        /* <DEDUP_REMOVED lines=15> */
.L_x_15:
[----:B------:R-:W-:Y:S05]  /*14b0*/  BSYNC.RECONVERGENT B0 ;  /* 0x0000000000007941 */ /* 0x000fea0003800200 */
.L_x_14:
[----:B------:R-:W-:Y:S01]  /*14c0*/  DADD R22, R28, 6 ;  /* 0x401800001c167429 */ /* 0x000fe20000000000 */
[----:B------:R-:W-:Y:S01]  /*14d0*/  ISETP.NE.AND P2, PT, R70, RZ, PT ;  /* 0x000000ff4600720c */ /* 0x000fe20003f45270 */
[----:B------:R-:W-:Y:S01]  /*14e0*/  BSSY.RECONVERGENT B0, `(.L_x_16) ;  /* 0x0000021000007945 */ /* 0x000fe20003800200 */
[----:B------:R-:W-:Y:S01]  /*14f0*/  ISETP.NE.AND P3, PT, R69, RZ, PT ;  /* 0x000000ff4500720c */ /* 0x000fe20003f65270 */
[----:B------:R-:W-:Y:S01]  /*1500*/  DADD R24, R24, R44 ;  /* 0x0000000018187229 */ /* 0x000fe2000000002c */
[----:B------:R-:W-:Y:S02]  /*1510*/  ISETP.NE.AND P1, PT, R71, RZ, PT ;  /* 0x000000ff4700720c */ /* 0x000fe40003f25270 */
[----:B------:R-:W-:-:S03]  /*1520*/  ISETP.NE.AND P0, PT, R72, RZ, PT ;  /* 0x000000ff4800720c */ /* 0x000fc60003f05270 */
[C---:B------:R-:W-:Y:S02]  /*1530*/  FSEL R46, R19.reuse, R22, P2 ;  /* 0x00000016132e7208 */ /* 0x040fe40001000000 */
[C---:B------:R-:W-:Y:S02]  /*1540*/  FSEL R21, R20.reuse, R23, P2 ;  /* 0x0000001714157208 */ /* 0x040fe40001000000 */
[----:B------:R-:W0:Y:S01]  /*1550*/  I2F.F64 R22, UR7 ;  /* 0x0000000700167d12 */ /* 0x000e220008201c00 */
[----:B------:R-:W-:Y:S02]  /*1560*/  FSEL R46, R19, R46, !P3 ;  /* 0x0000002e132e7208 */ /* 0x000fe40005800000 */
[----:B------:R-:W-:Y:S02]  /*1570*/  FSEL R0, R20, R21, !P3 ;  /* 0x0000001514007208 */ /* 0x000fe40005800000 */
[----:B------:R-:W-:Y:S02]  /*1580*/  @!P2 FSEL R46, R46, RZ, P1 ;  /* 0x000000ff2e2ea208 */ /* 0x000fe40000800000 */
[----:B------:R-:W-:-:S02]  /*1590*/  @!P2 FSEL R0, R0, +QNAN , P1 ;  /* 0x7ff000000000a808 */ /* 0x000fc40000800000 */
        /* <DEDUP_REMOVED lines=21> */
.L_x_17:
[----:B------:R-:W-:Y:S05]  /*16f0*/  BSYNC.RECONVERGENT B0 ;  /* 0x0000000000007941 */ /* 0x000fea0003800200 */
.L_x_16:
[----:B------:R-:W-:Y:S01]  /*1700*/  UIADD3 UR4, UPT, UPT, UR4, 0x10, URZ ;  /* 0x0000001004047890 */ /* 0x000fe2000fffe0ff */
[----:B------:R-:W-:Y:S01]  /*1710*/  DADD R24, R24, R42 ;  /* 0x0000000018187229 */ /* 0x000fe2000000002a */
[----:B------:R-:W-:Y:S02]  /*1720*/  UIADD3 UR5, UPT, UPT, UR5, 0x5, URZ ;  /* 0x0000000505057890 */ /* 0x000fe4000fffe0ff */
[----:B------:R-:W-:-:S09]  /*1730*/  UISETP.NE.AND UP0, UPT, UR4, 0x30, UPT ;  /* 0x000000300400788c */ /* 0x000fd2000bf05270 */
[----:B------:R-:W-:Y:S05]  /*1740*/  BRA.U UP0, `(.L_x_18) ;  /* 0xfffffff100347547 */ /* 0x000fea000b83ffff */
[----:B------:R-:W-:Y:S01]  /*1750*/  UMOV UR4, 0xd2f1a9fc ;  /* 0xd2f1a9fc00047882 */ /* 0x000fe20000000000 */
[----:B------:R-:W-:Y:S01]  /*1760*/  UMOV UR5, 0x3f60624d ;  /* 0x3f60624d00057882 */ /* 0x000fe20000000000 */
[----:B------:R-:W-:Y:S01]  /*1770*/  BSSY.RECONVERGENT B0, `(.L_x_19) ;  /* 0x0000012000007945 */ /* 0x000fe20003800200 */
[----:B------:R-:W-:Y:S02]  /*1780*/  DADD R22, R24, UR4 ;  /* 0x0000000418167e29 */ /* 0x000fe40008000000 */
[----:B------:R-:W0:Y:S04]  /*1790*/  LDCU.64 UR4, c[0x0][0x358] ;  /* 0x00006b00ff0477ac */ /* 0x000e280008000a00 */
[----:B------:R-:W1:Y:S04]  /*17a0*/  MUFU.RCP64H R7, R23 ;  /* 0x0000001700077308 */ /* 0x000e680000001800 */
[----:B------:R-:W-:-:S05]  /*17b0*/  VIADD R6, R23, 0x300402 ;  /* 0x0030040217067836 */ /* 0x000fca0000000000 */
[----:B------:R-:W-:Y:S01]  /*17c0*/  FSETP.GEU.AND P0, PT, |R6|, 5.8789094863358348022e-39, PT ;  /* 0x004004020600780b */ /* 0x000fe20003f0e200 */
[----:B-1----:R-:W-:-:S08]  /*17d0*/  DFMA R8, -R22, R6, 1 ;  /* 0x3ff000001608742b */ /* 0x002fd00000000106 */
[----:B------:R-:W-:-:S08]  /*17e0*/  DFMA R8, R8, R8, R8 ;  /* 0x000000080808722b */ /* 0x000fd00000000008 */
[----:B------:R-:W-:-:S08]  /*17f0*/  DFMA R8, R6, R8, R6 ;  /* 0x000000080608722b */ /* 0x000fd00000000006 */
[----:B------:R-:W-:-:S08]  /*1800*/  DFMA R10, -R22, R8, 1 ;  /* 0x3ff00000160a742b */ /* 0x000fd00000000108 */
[----:B------:R-:W-:Y:S01]  /*1810*/  DFMA R8, R8, R10, R8 ;  /* 0x0000000a0808722b */ /* 0x000fe20000000008 */
[----:B0-----:R-:W-:Y:S10]  /*1820*/  @P0 BRA `(.L_x_20) ;  /* 0x0000000000180947 */ /* 0x001ff40003800000 */
[----:B------:R-:W-:Y:S02]  /*1830*/  LOP3.LUT R53, R23, 0x7fffffff, RZ, 0xc0, !PT ;  /* 0x7fffffff17357812 */ /* 0x000fe400078ec0ff */
[----:B------:R-:W-:-:S03]  /*1840*/  MOV R0, 0x1870 ;  /* 0x0000187000007802 */ /* 0x000fc60000000f00 */
[----:B------:R-:W-:-:S07]  /*1850*/  VIADD R53, R53, 0xfff00000 ;  /* 0xfff0000035357836 */ /* 0x000fce0000000000 */
[----:B------:R-:W-:Y:S05]  /*1860*/  CALL.REL.NOINC `($__internal_0_$__cuda_sm20_dblrcp_rn_slowpath_v3) ;  /* 0x0000000000207944 */ /* 0x000fea0003c00000 */
[----:B------:R-:W-:Y:S02]  /*1870*/  IMAD.MOV.U32 R8, RZ, RZ, R44 ;  /* 0x000000ffff087224 */ /* 0x000fe400078e002c */
[----:B------:R-:W-:-:S07]  /*1880*/  IMAD.MOV.U32 R9, RZ, RZ, R45 ;  /* 0x000000ffff097224 */ /* 0x000fce00078e002d */
.L_x_20:
[----:B------:R-:W-:Y:S05]  /*1890*/  BSYNC.RECONVERGENT B0 ;  /* 0x0000000000007941 */ /* 0x000fea0003800200 */
.L_x_19:
[----:B------:R-:W0:Y:S01]  /*18a0*/  LDC.64 R6, c[0x0][0x3a8] ;  /* 0x0000ea00ff067b82 */ /* 0x000e220000000a00 */
[----:B------:R-:W-:-:S08]  /*18b0*/  DMUL R8, R8, R4 ;  /* 0x0000000408087228 */ /* 0x000fd00000000000 */
[----:B------:R-:W-:-:S07]  /*18c0*/  DMUL R8, R8, R2 ;  /* 0x0000000208087228 */ /* 0x000fce0000000000 */
[----:B0-----:R-:W-:Y:S01]  /*18d0*/  REDG.E.ADD.F64.RN.STRONG.GPU desc[UR4][R6.64], R8 ;  /* 0x00000008060079a6 */ /* 0x001fe2000c12ff04 */
[----:B------:R-:W-:Y:S05]  /*18e0*/  EXIT ;  /* 0x000000000000794d */ /* 0x000fea0003800000 */
        .weak           $__internal_0_$__cuda_sm20_dblrcp_rn_slowpath_v3
        .type           $__internal_0_$__cuda_sm20_dblrcp_rn_slowpath_v3,@function
        .size           $__internal_0_$__cuda_sm20_dblrcp_rn_slowpath_v3,($__internal_1_$__cuda_sm20_div_rn_f64_full - $__internal_0_$__cuda_sm20_dblrcp_rn_slowpath_v3)
$__internal_0_$__cuda_sm20_dblrcp_rn_slowpath_v3:
[----:B------:R-:W-:Y:S01]  /*18f0*/  DSETP.GTU.AND P6, PT, |R22|, +INF , PT ;  /* 0x7ff000001600742a */ /* 0x000fe20003fcc200 */
[----:B------:R-:W-:-:S13]  /*1900*/  BSSY.RECONVERGENT B1, `(.L_x_21) ;  /* 0x0000024000017945 */ /* 0x000fda0003800200 */
[----:B------:R-:W-:Y:S05]  /*1910*/  @P6 BRA `(.L_x_22) ;  /* 0x0000000000806947 */ /* 0x000fea0003800000 */
[----:B------:R-:W-:-:S05]  /*1920*/  LOP3.LUT R46, R23, 0x7fffffff, RZ, 0xc0, !PT ;  /* 0x7fffffff172e7812 */ /* 0x000fca00078ec0ff */
[----:B------:R-:W-:-:S05]  /*1930*/  VIADD R44, R46, 0xffffffff ;  /* 0xffffffff2e2c7836 */ /* 0x000fca0000000000 */
[----:B------:R-:W-:-:S13]  /*1940*/  ISETP.GE.U32.AND P6, PT, R44, 0x7fefffff, PT ;  /* 0x7fefffff2c00780c */ /* 0x000fda0003fc6070 */
[----:B------:R-:W-:Y:S01]  /*1950*/  @P6 LOP3.LUT R45, R23, 0x7ff00000, RZ, 0x3c, !PT ;  /* 0x7ff00000172d6812 */ /* 0x000fe200078e3cff */
[----:B------:R-:W-:Y:S01]  /*1960*/  @P6 IMAD.MOV.U32 R44, RZ, RZ, RZ ;  /* 0x000000ffff2c6224 */ /* 0x000fe200078e00ff */
[----:B------:R-:W-:Y:S06]  /*1970*/  @P6 BRA `(.L_x_23) ;  /* 0x0000000000706947 */ /* 0x000fec0003800000 */
[----:B------:R-:W-:-:S13]  /*1980*/  ISETP.GE.U32.AND P6, PT, R46, 0x1000001, PT ;  /* 0x010000012e00780c */ /* 0x000fda0003fc6070 */
[----:B------:R-:W-:Y:S05]  /*1990*/  @!P6 BRA `(.L_x_24) ;  /* 0x000000000038e947 */ /* 0x000fea0003800000 */
[----:B------:R-:W-:Y:S02]  /*19a0*/  VIADD R49, R23, 0xc0200000 ;  /* 0xc020000017317836 */ /* 0x000fe40000000000 */
[----:B------:R-:W-:Y:S02]  /*19b0*/  IMAD.MOV.U32 R48, RZ, RZ, R22 ;  /* 0x000000ffff307224 */ /* 0x000fe400078e0016 */
[----:B------:R-:W0:Y:S01]  /*19c0*/  MUFU.RCP64H R47, R49 ;  /* 0x00000031002f7308 */ /* 0x000e220000001800 */
[----:B------:R-:W-:-:S06]  /*19d0*/  IMAD.MOV.U32 R46, RZ, RZ, R53 ;  /* 0x000000ffff2e7224 */ /* 0x000fcc00078e0035 */
[----:B0-----:R-:W-:-:S08]  /*19e0*/  DFMA R44, -R48, R46, 1 ;  /* 0x3ff00000302c742b */ /* 0x001fd0000000012e */
[----:B------:R-:W-:-:S08]  /*19f0*/  DFMA R44, R44, R44, R44 ;  /* 0x0000002c2c2c722b */ /* 0x000fd0000000002c */
[----:B------:R-:W-:-:S08]  /*1a00*/  DFMA R44, R46, R44, R46 ;  /* 0x0000002c2e2c722b */ /* 0x000fd0000000002e */
[----:B------:R-:W-:-:S08]  /*1a10*/  DFMA R46, -R48, R44, 1 ;  /* 0x3ff00000302e742b */ /* 0x000fd0000000012c */
[----:B------:R-:W-:-:S08]  /*1a20*/  DFMA R44, R44, R46, R44 ;  /* 0x0000002e2c2c722b */ /* 0x000fd0000000002c */
[----:B------:R-:W-:-:S08]  /*1a30*/  DMUL R44, R44, 2.2250738585072013831e-308 ;  /* 0x001000002c2c7828 */ /* 0x000fd00000000000 */
[----:B------:R-:W-:-:S08]  /*1a40*/  DFMA R22, -R22, R44, 1 ;  /* 0x3ff000001616742b */ /* 0x000fd0000000012c */
[----:B------:R-:W-:-:S08]  /*1a50*/  DFMA R22, R22, R22, R22 ;  /* 0x000000161616722b */ /* 0x000fd00000000016 */
[----:B------:R-:W-:Y:S01]  /*1a60*/  DFMA R44, R44, R22, R44 ;  /* 0x000000162c2c722b */ /* 0x000fe2000000002c */
[----:B------:R-:W-:Y:S10]  /*1a70*/  BRA `(.L_x_23) ;  /* 0x0000000000307947 */ /* 0x000ff40003800000 */
.L_x_24:
[----:B------:R-:W-:Y:S01]  /*1a80*/  DMUL R46, R22, 8.11296384146066816958e+31 ;  /* 0x46900000162e7828 */ /* 0x000fe20000000000 */
[----:B------:R-:W-:-:S05]  /*1a90*/  IMAD.MOV.U32 R44, RZ, RZ, R53 ;  /* 0x000000ffff2c7224 */ /* 0x000fca00078e0035 */
[----:B------:R-:W0:Y:S02]  /*1aa0*/  MUFU.RCP64H R45, R47 ;  /* 0x0000002f002d7308 */ /* 0x000e240000001800 */
[----:B0-----:R-:W-:-:S08]  /*1ab0*/  DFMA R22, -R46, R44, 1 ;  /* 0x3ff000002e16742b */ /* 0x001fd0000000012c */
[----:B------:R-:W-:-:S08]  /*1ac0*/  DFMA R22, R22, R22, R22 ;  /* 0x000000161616722b */ /* 0x000fd00000000016 */
[----:B------:R-:W-:-:S08]  /*1ad0*/  DFMA R22, R44, R22, R44 ;  /* 0x000000162c16722b */ /* 0x000fd0000000002c */
[----:B------:R-:W-:-:S08]  /*1ae0*/  DFMA R44, -R46, R22, 1 ;  /* 0x3ff000002e2c742b */ /* 0x000fd00000000116 */
[----:B------:R-:W-:-:S08]  /*1af0*/  DFMA R44, R22, R44, R22 ;  /* 0x0000002c162c722b */ /* 0x000fd00000000016 */
[----:B------:R-:W-:Y:S01]  /*1b00*/  DMUL R44, R44, 8.11296384146066816958e+31 ;  /* 0x469000002c2c7828 */ /* 0x000fe20000000000 */
[----:B------:R-:W-:Y:S10]  /*1b10*/  BRA `(.L_x_23) ;  /* 0x0000000000087947 */ /* 0x000ff40003800000 */
.L_x_22:
[----:B------:R-:W-:Y:S01]  /*1b20*/  LOP3.LUT R45, R23, 0x80000, RZ, 0xfc, !PT ;  /* 0x00080000172d7812 */ /* 0x000fe200078efcff */
[----:B------:R-:W-:-:S07]  /*1b30*/  IMAD.MOV.U32 R44, RZ, RZ, R22 ;  /* 0x000000ffff2c7224 */ /* 0x000fce00078e0016 */
.L_x_23:
[----:B------:R-:W-:Y:S05]  /*1b40*/  BSYNC.RECONVERGENT B1 ;  /* 0x0000000000017941 */ /* 0x000fea0003800200 */
.L_x_21:
[----:B------:R-:W-:Y:S02]  /*1b50*/  IMAD.MOV.U32 R22, RZ, RZ, R0 ;  /* 0x000000ffff167224 */ /* 0x000fe400078e0000 */
[----:B------:R-:W-:-:S04]  /*1b60*/  IMAD.MOV.U32 R23, RZ, RZ, 0x0 ;  /* 0x00000000ff177424 */ /* 0x000fc800078e00ff */
[----:B------:R-:W-:Y:S05]  /*1b70*/  RET.REL.NODEC R22 `(_Z10riemannSumddddiPd) ;  /* 0xffffffe416207950 */ /* 0x000fea0003c3ffff */
        .weak           $__internal_1_$__cuda_sm20_div_rn_f64_full
        .type           $__internal_1_$__cuda_sm20_div_rn_f64_full,@function
        .size           $__internal_1_$__cuda_sm20_div_rn_f64_full,($_Z10riemannSumddddiPd$__internal_accurate_pow - $__internal_1_$__cuda_sm20_div_rn_f64_full)
$__internal_1_$__cuda_sm20_div_rn_f64_full:
[C---:B------:R-:W-:Y:S01]  /*1b80*/  FSETP.GEU.AND P0, PT, |R3|.reuse, 1.469367938527859385e-39, PT ;  /* 0x001000000300780b */ /* 0x040fe20003f0e200 */
[----:B------:R-:W-:Y:S01]  /*1b90*/  IMAD.MOV.U32 R12, RZ, RZ, 0x1 ;  /* 0x00000001ff0c7424 */ /* 0x000fe200078e00ff */
[C---:B------:R-:W-:Y:S01]  /*1ba0*/  LOP3.LUT R10, R3.reuse, 0x800fffff, RZ, 0xc0, !PT ;  /* 0x800fffff030a7812 */ /* 0x040fe200078ec0ff */
[----:B------:R-:W-:Y:S01]  /*1bb0*/  IMAD.MOV.U32 R24, RZ, RZ, 0x1ca00000 ;  /* 0x1ca00000ff187424 */ /* 0x000fe200078e00ff */
[----:B------:R-:W-:Y:S02]  /*1bc0*/  LOP3.LUT R22, R3, 0x7ff00000, RZ, 0xc0, !PT ;  /* 0x7ff0000003167812 */ /* 0x000fe400078ec0ff */
[----:B------:R-:W-:Y:S01]  /*1bd0*/  LOP3.LUT R11, R10, 0x3ff00000, RZ, 0xfc, !PT ;  /* 0x3ff000000a0b7812 */ /* 0x000fe200078efcff */
[----:B------:R-:W-:Y:S01]  /*1be0*/  IMAD.MOV.U32 R10, RZ, RZ, R2 ;  /* 0x000000ffff0a7224 */ /* 0x000fe200078e0002 */
[----:B------:R-:W-:-:S04]  /*1bf0*/  LOP3.LUT R25, R21, 0x7ff00000, RZ, 0xc0, !PT ;  /* 0x7ff0000015197812 */ /* 0x000fc800078ec0ff */
[----:B------:R-:W-:Y:S01]  /*1c00*/  ISETP.GE.U32.AND P1, PT, R25, R22, PT ;  /* 0x000000161900720c */ /* 0x000fe20003f26070 */
[----:B------:R-:W-:Y:S01]  /*1c10*/  @!P0 DMUL R10, R2, 8.98846567431157953865e+307 ;  /* 0x7fe00000020a8828 */ /* 0x000fe20000000000 */
[----:B------:R-:W-:-:S05]  /*1c20*/  IMAD.MOV.U32 R23, RZ, RZ, R25 ;  /* 0x000000ffff177224 */ /* 0x000fca00078e0019 */
[----:B------:R-:W0:Y:S02]  /*1c30*/  MUFU.RCP64H R13, R11 ;  /* 0x0000000b000d7308 */ /* 0x000e240000001800 */
[----:B0-----:R-:W-:-:S08]  /*1c40*/  DFMA R14, R12, -R10, 1 ;  /* 0x3ff000000c0e742b */ /* 0x001fd0000000080a */
[----:B------:R-:W-:-:S08]  /*1c50*/  DFMA R14, R14, R14, R14 ;  /* 0x0000000e0e0e722b */ /* 0x000fd0000000000e */
[----:B------:R-:W-:Y:S01]  /*1c60*/  DFMA R14, R12, R14, R12 ;  /* 0x0000000e0c0e722b */ /* 0x000fe2000000000c */
[----:B------:R-:W-:Y:S01]  /*1c70*/  SEL R13, R24, 0x63400000, !P1 ;  /* 0x63400000180d7807 */ /* 0x000fe20004800000 */
[----:B------:R-:W-:Y:S01]  /*1c80*/  IMAD.MOV.U32 R12, RZ, RZ, R20 ;  /* 0x000000ffff0c7224 */ /* 0x000fe200078e0014 */
[----:B------:R-:W-:Y:S02]  /*1c90*/  FSETP.GEU.AND P1, PT, |R21|, 1.469367938527859385e-39, PT ;  /* 0x001000001500780b */ /* 0x000fe40003f2e200 */
[----:B------:R-:W-:-:S03]  /*1ca0*/  LOP3.LUT R13, R13, 0x800fffff, R21, 0xf8, !PT ;  /* 0x800fffff0d0d7812 */ /* 0x000fc600078ef815 */
[----:B------:R-:W-:-:S08]  /*1cb0*/  DFMA R16, R14, -R10, 1 ;  /* 0x3ff000000e10742b */ /* 0x000fd0000000080a */
[----:B------:R-:W-:Y:S01]  /*1cc0*/  DFMA R16, R14, R16, R14 ;  /* 0x000000100e10722b */ /* 0x000fe2000000000e */
[----:B------:R-:W-:Y:S10]  /*1cd0*/  @P1 BRA `(.L_x_25) ;  /* 0x0000000000201947 */ /* 0x000ff40003800000 */
[----:B------:R-:W-:-:S04]  /*1ce0*/  LOP3.LUT R14, R3, 0x7ff00000, RZ, 0xc0, !PT ;  /* 0x7ff00000030e7812 */ /* 0x000fc800078ec0ff */
[----:B------:R-:W-:Y:S01]  /*1cf0*/  ISETP.GE.U32.AND P1, PT, R25, R14, PT ;  /* 0x0000000e1900720c */ /* 0x000fe20003f26070 */
[----:B------:R-:W-:-:S03]  /*1d00*/  IMAD.MOV.U32 R14, RZ, RZ, RZ ;  /* 0x000000ffff0e7224 */ /* 0x000fc600078e00ff */
[----:B------:R-:W-:-:S04]  /*1d10*/  SEL R15, R24, 0x63400000, !P1 ;  /* 0x63400000180f7807 */ /* 0x000fc80004800000 */
[----:B------:R-:W-:-:S04]  /*1d20*/  LOP3.LUT R15, R15, 0x80000000, R21, 0xf8, !PT ;  /* 0x800000000f0f7812 */ /* 0x000fc800078ef815 */
[----:B------:R-:W-:-:S06]  /*1d30*/  LOP3.LUT R15, R15, 0x100000, RZ, 0xfc, !PT ;  /* 0x001000000f0f7812 */ /* 0x000fcc00078efcff */
[----:B------:R-:W-:-:S10]  /*1d40*/  DFMA R12, R12, 2, -R14 ;  /* 0x400000000c0c782b */ /* 0x000fd4000000080e */
[----:B------:R-:W-:-:S07]  /*1d50*/  LOP3.LUT R23, R13, 0x7ff00000, RZ, 0xc0, !PT ;  /* 0x7ff000000d177812 */ /* 0x000fce00078ec0ff */
.L_x_25:
[----:B------:R-:W-:Y:S01]  /*1d60*/  @!P0 LOP3.LUT R22, R11, 0x7ff00000, RZ, 0xc0, !PT ;  /* 0x7ff000000b168812 */ /* 0x000fe200078ec0ff */
[----:B------:R-:W-:Y:S01]  /*1d70*/  VIADD R26, R23, 0xffffffff ;  /* 0xffffffff171a7836 */ /* 0x000fe20000000000 */
[----:B------:R-:W-:-:S03]  /*1d80*/  DMUL R14, R16, R12 ;  /* 0x0000000c100e7228 */ /* 0x000fc60000000000 */
[----:B------:R-:W-:Y:S01]  /*1d90*/  VIADD R27, R22, 0xffffffff ;  /* 0xffffffff161b7836 */ /* 0x000fe20000000000 */
[----:B------:R-:W-:-:S04]  /*1da0*/  ISETP.GT.U32.AND P0, PT, R26, 0x7feffffe, PT ;  /* 0x7feffffe1a00780c */ /* 0x000fc80003f04070 */
[----:B------:R-:W-:Y:S01]  /*1db0*/  ISETP.GT.U32.OR P0, PT, R27, 0x7feffffe, P0 ;  /* 0x7feffffe1b00780c */ /* 0x000fe20000704470 */
[----:B------:R-:W-:-:S08]  /*1dc0*/  DFMA R18, R14, -R10, R12 ;  /* 0x8000000a0e12722b */ /* 0x000fd0000000000c */
[----:B------:R-:W-:-:S04]  /*1dd0*/  DFMA R18, R16, R18, R14 ;  /* 0x000000121012722b */ /* 0x000fc8000000000e */
[----:B------:R-:W-:Y:S07]  /*1de0*/  @P0 BRA `(.L_x_26) ;  /* 0x00000000006c0947 */ /* 0x000fee0003800000 */
[----:B------:R-:W-:-:S04]  /*1df0*/  LOP3.LUT R16, R3, 0x7ff00000, RZ, 0xc0, !PT ;  /* 0x7ff0000003107812 */ /* 0x000fc800078ec0ff */
[CC--:B------:R-:W-:Y:S02]  /*1e00*/  VIADDMNMX R14, R25.reuse, -R16.reuse, 0xb9600000, !PT ;  /* 0xb9600000190e7446 */ /* 0x0c0fe40007800910 */
[----:B------:R-:W-:Y:S01]  /*1e10*/  ISETP.GE.U32.AND P0, PT, R25, R16, PT ;  /* 0x000000101900720c */ /* 0x000fe20003f06070 */
[----:B------:R-:W-:Y:S01]  /*1e20*/  IMAD.MOV.U32 R16, RZ, RZ, RZ ;  /* 0x000000ffff107224 */ /* 0x000fe200078e00ff */
[----:B------:R-:W-:Y:S02]  /*1e30*/  VIMNMX R14, PT, PT, R14, 0x46a00000, PT ;  /* 0x46a000000e0e7848 */ /* 0x000fe40003fe0100 */
[----:B------:R-:W-:-:S05]  /*1e40*/  SEL R15, R24, 0x63400000, !P0 ;  /* 0x63400000180f7807 */ /* 0x000fca0004000000 */
[----:B------:R-:W-:-:S04]  /*1e50*/  IMAD.IADD R20, R14, 0x1, -R15 ;  /* 0x000000010e147824 */ /* 0x000fc800078e0a0f */
[----:B------:R-:W-:-:S06]  /*1e60*/  VIADD R17, R20, 0x7fe00000 ;  /* 0x7fe0000014117836 */ /* 0x000fcc0000000000 */
[----:B------:R-:W-:-:S10]  /*1e70*/  DMUL R14, R18, R16 ;  /* 0x00000010120e7228 */ /* 0x000fd40000000000 */
[----:B------:R-:W-:-:S13]  /*1e80*/  FSETP.GTU.AND P0, PT, |R15|, 1.469367938527859385e-39, PT ;  /* 0x001000000f00780b */ /* 0x000fda0003f0c200 */
[----:B------:R-:W-:Y:S05]  /*1e90*/  @P0 BRA `(.L_x_27) ;  /* 0x0000000000940947 */ /* 0x000fea0003800000 */
[----:B------:R-:W-:Y:S01]  /*1ea0*/  DFMA R10, R18, -R10, R12 ;  /* 0x8000000a120a722b */ /* 0x000fe2000000000c */
[----:B------:R-:W-:-:S09]  /*1eb0*/  IMAD.MOV.U32 R16, RZ, RZ, RZ ;  /* 0x000000ffff107224 */ /* 0x000fd200078e00ff */
[C---:B------:R-:W-:Y:S02]  /*1ec0*/  FSETP.NEU.AND P0, PT, R11.reuse, RZ, PT ;  /* 0x000000ff0b00720b */ /* 0x040fe40003f0d000 */
[----:B------:R-:W-:-:S04]  /*1ed0*/  LOP3.LUT R13, R11, 0x80000000, R3, 0x48, !PT ;  /* 0x800000000b0d7812 */ /* 0x000fc800078e4803 */
[----:B------:R-:W-:-:S07]  /*1ee0*/  LOP3.LUT R17, R13, R17, RZ, 0xfc, !PT ;  /* 0x000000110d117212 */ /* 0x000fce00078efcff */
[----:B------:R-:W-:Y:S05]  /*1ef0*/  @!P0 BRA `(.L_x_27) ;  /* 0x00000000007c8947 */ /* 0x000fea0003800000 */
[----:B------:R-:W-:Y:S01]  /*1f00*/  IMAD.MOV R3, RZ, RZ, -R20 ;  /* 0x000000ffff037224 */ /* 0x000fe200078e0a14 */
[----:B------:R-:W-:Y:S01]  /*1f10*/  DMUL.RP R16, R18, R16 ;  /* 0x0000001012107228 */ /* 0x000fe20000008000 */
[----:B------:R-:W-:-:S06]  /*1f20*/  IMAD.MOV.U32 R2, RZ, RZ, RZ ;  /* 0x000000ffff027224 */ /* 0x000fcc00078e00ff */
[----:B------:R-:W-:-:S03]  /*1f30*/  DFMA R2, R14, -R2, R18 ;  /* 0x800000020e02722b */ /* 0x000fc60000000012 */
[----:B------:R-:W-:-:S03]  /*1f40*/  LOP3.LUT R13, R17, R13, RZ, 0x3c, !PT ;  /* 0x0000000d110d7212 */ /* 0x000fc600078e3cff */
[----:B------:R-:W-:-:S04]  /*1f50*/  IADD3 R2, PT, PT, -R20, -0x43300000, RZ ;  /* 0xbcd0000014027810 */ /* 0x000fc80007ffe1ff */
[----:B------:R-:W-:-:S04]  /*1f60*/  FSETP.NEU.AND P0, PT, |R3|, R2, PT ;  /* 0x000000020300720b */ /* 0x000fc80003f0d200 */
[----:B------:R-:W-:Y:S02]  /*1f70*/  FSEL R14, R16, R14, !P0 ;  /* 0x0000000e100e7208 */ /* 0x000fe40004000000 */
[----:B------:R-:W-:Y:S01]  /*1f80*/  FSEL R15, R13, R15, !P0 ;  /* 0x0000000f0d0f7208 */ /* 0x000fe20004000000 */
[----:B------:R-:W-:Y:S06]  /*1f90*/  BRA `(.L_x_27) ;  /* 0x0000000000547947 */ /* 0x000fec0003800000 */
.L_x_26:
[----:B------:R-:W-:-:S14]  /*1fa0*/  DSETP.NAN.AND P0, PT, R20, R20, PT ;  /* 0x000000141400722a */ /* 0x000fdc0003f08000 */
[----:B------:R-:W-:Y:S05]  /*1fb0*/  @P0 BRA `(.L_x_28) ;  /* 0x0000000000440947 */ /* 0x000fea0003800000 */
[----:B------:R-:W-:-:S14]  /*1fc0*/  DSETP.NAN.AND P0, PT, R2, R2, PT ;  /* 0x000000020200722a */ /* 0x000fdc0003f08000 */
[----:B------:R-:W-:Y:S05]  /*1fd0*/  @P0 BRA `(.L_x_29) ;  /* 0x0000000000300947 */ /* 0x000fea0003800000 */
[----:B------:R-:W-:Y:S01]  /*1fe0*/  ISETP.NE.AND P0, PT, R23, R22, PT ;  /* 0x000000161700720c */ /* 0x000fe20003f05270 */
[----:B------:R-:W-:Y:S02]  /*1ff0*/  IMAD.MOV.U32 R14, RZ, RZ, 0x0 ;  /* 0x00000000ff0e7424 */ /* 0x000fe400078e00ff */
[----:B------:R-:W-:-:S10]  /*2000*/  IMAD.MOV.U32 R15, RZ, RZ, -0x80000 ;  /* 0xfff80000ff0f7424 */ /* 0x000fd400078e00ff */
[----:B------:R-:W-:Y:S05]  /*2010*/  @!P0 BRA `(.L_x_27) ;  /* 0x0000000000348947 */ /* 0x000fea0003800000 */
[----:B------:R-:W-:Y:S02]  /*2020*/  ISETP.NE.AND P0, PT, R23, 0x7ff00000, PT ;  /* 0x7ff000001700780c */ /* 0x000fe40003f05270 */
[----:B------:R-:W-:Y:S02]  /*2030*/  LOP3.LUT R15, R21, 0x80000000, R3, 0x48, !PT ;  /* 0x80000000150f7812 */ /* 0x000fe400078e4803 */
[----:B------:R-:W-:-:S13]  /*2040*/  ISETP.EQ.OR P0, PT, R22, RZ, !P0 ;  /* 0x000000ff1600720c */ /* 0x000fda0004702670 */
[----:B------:R-:W-:Y:S01]  /*2050*/  @P0 LOP3.LUT R2, R15, 0x7ff00000, RZ, 0xfc, !PT ;  /* 0x7ff000000f020812 */ /* 0x000fe200078efcff */
[----:B------:R-:W-:Y:S02]  /*2060*/  @!P0 IMAD.MOV.U32 R14, RZ, RZ, RZ ;  /* 0x000000ffff0e8224 */ /* 0x000fe400078e00ff */
[----:B------:R-:W-:Y:S02]  /*2070*/  @P0 IMAD.MOV.U32 R14, RZ, RZ, RZ ;  /* 0x000000ffff0e0224 */ /* 0x000fe400078e00ff */
[----:B------:R-:W-:Y:S01]  /*2080*/  @P0 IMAD.MOV.U32 R15, RZ, RZ, R2 ;  /* 0x000000ffff0f0224 */ /* 0x000fe200078e0002 */
[----:B------:R-:W-:Y:S06]  /*2090*/  BRA `(.L_x_27) ;  /* 0x0000000000147947 */ /* 0x000fec0003800000 */
.L_x_29:
[----:B------:R-:W-:Y:S01]  /*20a0*/  LOP3.LUT R15, R3, 0x80000, RZ, 0xfc, !PT ;  /* 0x00080000030f7812 */ /* 0x000fe200078efcff */
[----:B------:R-:W-:Y:S01]  /*20b0*/  IMAD.MOV.U32 R14, RZ, RZ, R2 ;  /* 0x000000ffff0e7224 */ /* 0x000fe200078e0002 */
[----:B------:R-:W-:Y:S06]  /*20c0*/  BRA `(.L_x_27) ;  /* 0x0000000000087947 */ /* 0x000fec0003800000 */
.L_x_28:
[----:B------:R-:W-:Y:S01]  /*20d0*/  LOP3.LUT R15, R21, 0x80000, RZ, 0xfc, !PT ;  /* 0x00080000150f7812 */ /* 0x000fe200078efcff */
[----:B------:R-:W-:-:S07]  /*20e0*/  IMAD.MOV.U32 R14, RZ, RZ, R20 ;  /* 0x000000ffff0e7224 */ /* 0x000fce00078e0014 */
.L_x_27:
[----:B------:R-:W-:Y:S02]  /*20f0*/  IMAD.MOV.U32 R2, RZ, RZ, R0 ;  /* 0x000000ffff027224 */ /* 0x000fe400078e0000 */
[----:B------:R-:W-:-:S04]  /*2100*/  IMAD.MOV.U32 R3, RZ, RZ, 0x0 ;  /* 0x00000000ff037424 */ /* 0x000fc800078e00ff */
[----:B------:R-:W-:Y:S05]  /*2110*/  RET.REL.NODEC R2 `(_Z10riemannSumddddiPd) ;  /* 0xffffffdc02b87950 */ /* 0x000fea0003c3ffff */
        .type           $_Z10riemannSumddddiPd$__internal_accurate_pow,@function
        .size           $_Z10riemannSumddddiPd$__internal_accurate_pow,(.L_x_34 - $_Z10riemannSumddddiPd$__internal_accurate_pow)
$_Z10riemannSumddddiPd$__internal_accurate_pow:
[----:B------:R-:W-:Y:S01]  /*2120*/  ISETP.GT.U32.AND P6, PT, R47, 0xfffff, PT ;  /* 0x000fffff2f00780c */ /* 0x000fe20003fc4070 */
[----:B------:R-:W-:Y:S01]  /*2130*/  IMAD.MOV.U32 R42, RZ, RZ, R46 ;  /* 0x000000ffff2a7224 */ /* 0x000fe200078e002e */
[--C-:B------:R-:W-:Y:S01]  /*2140*/  SHF.R.U32.HI R45, RZ, 0x14, R47.reuse ;  /* 0x00000014ff2d7819 */ /* 0x100fe2000001162f */
[--C-:B------:R-:W-:Y:S01]  /*2150*/  IMAD.MOV.U32 R43, RZ, RZ, R47.reuse ;  /* 0x000000ffff2b7224 */ /* 0x100fe200078e002f */
[----:B------:R-:W-:Y:S01]  /*2160*/  UMOV UR6, 0x7d2cafe2 ;  /* 0x7d2cafe200067882 */ /* 0x000fe20000000000 */
[----:B------:R-:W-:Y:S01]  /*2170*/  IMAD.MOV.U32 R44, RZ, RZ, R47 ;  /* 0x000000ffff2c7224 */ /* 0x000fe200078e002f */
[----:B------:R-:W-:Y:S01]  /*2180*/  UMOV UR7, 0x3eb0f5ff ;  /* 0x3eb0f5ff00077882 */ /* 0x000fe20000000000 */
[----:B------:R-:W-:Y:S01]  /*2190*/  UMOV UR8, 0x3b39803f ;  /* 0x3b39803f00087882 */ /* 0x000fe20000000000 */
[----:B------:R-:W-:-:S05]  /*21a0*/  UMOV UR9, 0x3c7abc9e ;  /* 0x3c7abc9e00097882 */ /* 0x000fca0000000000 */
[----:B------:R-:W-:-:S10]  /*21b0*/  @!P6 DMUL R42, R42, 1.80143985094819840000e+16 ;  /* 0x435000002a2ae828 */ /* 0x000fd40000000000 */
[----:B------:R-:W-:Y:S01]  /*21c0*/  @!P6 IMAD.MOV.U32 R44, RZ, RZ, R43 ;  /* 0x000000ffff2ce224 */ /* 0x000fe200078e002b */
[----:B------:R-:W-:Y:S01]  /*21d0*/  @!P6 LEA.HI R45, R43, 0xffffffca, RZ, 0xc ;  /* 0xffffffca2b2de811 */ /* 0x000fe200078f60ff */
[----:B------:R-:W-:Y:S02]  /*21e0*/  @!P6 IMAD.MOV.U32 R46, RZ, RZ, R42 ;  /* 0x000000ffff2ee224 */ /* 0x000fe400078e002a */
[----:B------:R-:W-:Y:S01]  /*21f0*/  IMAD.MOV.U32 R42, RZ, RZ, RZ ;  /* 0x000000ffff2a7224 */ /* 0x000fe200078e00ff */
[----:B------:R-:W-:Y:S01]  /*2200*/  LOP3.LUT R44, R44, 0x800fffff, RZ, 0xc0, !PT ;  /* 0x800fffff2c2c7812 */ /* 0x000fe200078ec0ff */
[----:B------:R-:W-:Y:S02]  /*2210*/  IMAD.MOV.U32 R50, RZ, RZ, R46 ;  /* 0x000000ffff327224 */ /* 0x000fe400078e002e */
[----:B------:R-:W-:Y:S01]  /*2220*/  VIADD R73, R45, 0xfffffc01 ;  /* 0xfffffc012d497836 */ /* 0x000fe20000000000 */
[----:B------:R-:W-:Y:S01]  /*2230*/  LOP3.LUT R51, R44, 0x3ff00000, RZ, 0xfc, !PT ;  /* 0x3ff000002c337812 */ /* 0x000fe200078efcff */
[----:B------:R-:W-:-:S03]  /*2240*/  IMAD.MOV.U32 R44, RZ, RZ, 0x41ad3b5a ;  /* 0x41ad3b5aff2c7424 */ /* 0x000fc600078e00ff */
[----:B------:R-:W-:-:S13]  /*2250*/  ISETP.GE.U32.AND P6, PT, R51, 0x3ff6a09f, PT ;  /* 0x3ff6a09f3300780c */ /* 0x000fda0003fc6070 */
[----:B------:R-:W-:Y:S02]  /*2260*/  @P6 VIADD R43, R51, 0xfff00000 ;  /* 0xfff00000332b6836 */ /* 0x000fe40000000000 */
[----:B------:R-:W-:Y:S02]  /*2270*/  @P6 VIADD R73, R45, 0xfffffc02 ;  /* 0xfffffc022d496836 */ /* 0x000fe40000000000 */
[----:B------:R-:W-:Y:S02]  /*2280*/  @P6 IMAD.MOV.U32 R51, RZ, RZ, R43 ;  /* 0x000000ffff336224 */ /* 0x000fe400078e002b */
[----:B------:R-:W-:-:S04]  /*2290*/  IMAD.MOV.U32 R45, RZ, RZ, 0x3ed0f5d2 ;  /* 0x3ed0f5d2ff2d7424 */ /* 0x000fc800078e00ff */
[C---:B------:R-:W-:Y:S02]  /*22a0*/  DADD R46, R50.reuse, 1 ;  /* 0x3ff00000322e7429 */ /* 0x040fe40000000000 */
[----:B------:R-:W-:-:S04]  /*22b0*/  DADD R50, R50, -1 ;  /* 0xbff0000032327429 */ /* 0x000fc80000000000 */
[----:B------:R-:W0:Y:S02]  /*22c0*/  MUFU.RCP64H R43, R47 ;  /* 0x0000002f002b7308 */ /* 0x000e240000001800 */
[----:B0-----:R-:W-:-:S08]  /*22d0*/  DFMA R48, -R46, R42, 1 ;  /* 0x3ff000002e30742b */ /* 0x001fd0000000012a */
[----:B------:R-:W-:-:S08]  /*22e0*/  DFMA R48, R48, R48, R48 ;  /* 0x000000303030722b */ /* 0x000fd00000000030 */
[----:B------:R-:W-:-:S08]  /*22f0*/  DFMA R48, R42, R48, R42 ;  /* 0x000000302a30722b */ /* 0x000fd0000000002a */
[----:B------:R-:W-:-:S08]  /*2300*/  DMUL R42, R50, R48 ;  /* 0x00000030322a7228 */ /* 0x000fd00000000000 */
[----:B------:R-:W-:-:S08]  /*2310*/  DFMA R42, R50, R48, R42 ;  /* 0x00000030322a722b */ /* 0x000fd0000000002a */
[----:B------:R-:W-:-:S08]  /*2320*/  DMUL R52, R42, R42 ;  /* 0x0000002a2a347228 */ /* 0x000fd00000000000 */
[----:B------:R-:W-:Y:S01]  /*2330*/  DFMA R44, R52, UR6, R44 ;  /* 0x00000006342c7c2b */ /* 0x000fe2000800002c */
[----:B------:R-:W-:Y:S01]  /*2340*/  UMOV UR6, 0x75488a3f ;  /* 0x75488a3f00067882 */ /* 0x000fe20000000000 */
[----:B------:R-:W-:-:S06]  /*2350*/  UMOV UR7, 0x3ef3b20a ;  /* 0x3ef3b20a00077882 */ /* 0x000fcc0000000000 */
[----:B------:R-:W-:Y:S01]  /*2360*/  DFMA R46, R52, R44, UR6 ;  /* 0x00000006342e7e2b */ /* 0x000fe2000800002c */
[----:B------:R-:W-:Y:S01]  /*2370*/  UMOV UR6, 0xe4faecd5 ;  /* 0xe4faecd500067882 */ /* 0x000fe20000000000 */
[----:B------:R-:W-:Y:S01]  /*2380*/  UMOV UR7, 0x3f1745cd ;  /* 0x3f1745cd00077882 */ /* 0x000fe20000000000 */
[----:B------:R-:W-:-:S05]  /*2390*/  DADD R44, R50, -R42 ;  /* 0x00000000322c7229 */ /* 0x000fca000000082a */
[----:B------:R-:W-:Y:S01]  /*23a0*/  DFMA R46, R52, R46, UR6 ;  /* 0x00000006342e7e2b */ /* 0x000fe2000800002e */
[----:B------:R-:W-:Y:S01]  /*23b0*/  UMOV UR6, 0x258a578b ;  /* 0x258a578b00067882 */ /* 0x000fe20000000000 */
[----:B------:R-:W-:Y:S01]  /*23c0*/  UMOV UR7, 0x3f3c71c7 ;  /* 0x3f3c71c700077882 */ /* 0x000fe20000000000 */
[----:B------:R-:W-:-:S05]  /*23d0*/  DADD R44, R44, R44 ;  /* 0x000000002c2c7229 */ /* 0x000fca000000002c */
[----:B------:R-:W-:Y:S01]  /*23e0*/  DFMA R46, R52, R46, UR6 ;  /* 0x00000006342e7e2b */ /* 0x000fe2000800002e */
[----:B------:R-:W-:Y:S01]  /*23f0*/  UMOV UR6, 0x9242b910 ;  /* 0x9242b91000067882 */ /* 0x000fe20000000000 */
[----:B------:R-:W-:Y:S01]  /*2400*/  UMOV UR7, 0x3f624924 ;  /* 0x3f62492400077882 */ /* 0x000fe20000000000 */
[-C--:B------:R-:W-:Y:S02]  /*2410*/  DFMA R44, R50, -R42.reuse, R44 ;  /* 0x8000002a322c722b */ /* 0x080fe4000000002c */
[----:B------:R-:W-:-:S03]  /*2420*/  DMUL R50, R42, R42 ;  /* 0x0000002a2a327228 */ /* 0x000fc60000000000 */
[----:B------:R-:W-:Y:S01]  /*2430*/  DFMA R46, R52, R46, UR6 ;  /* 0x00000006342e7e2b */ /* 0x000fe2000800002e */
[----:B------:R-:W-:Y:S01]  /*2440*/  UMOV UR6, 0x99999dfb ;  /* 0x99999dfb00067882 */ /* 0x000fe20000000000 */
[----:B------:R-:W-:Y:S01]  /*2450*/  UMOV UR7, 0x3f899999 ;  /* 0x3f89999900077882 */ /* 0x000fe20000000000 */
[----:B------:R-:W-:-:S05]  /*2460*/  DMUL R44, R48, R44 ;  /* 0x0000002c302c7228 */ /* 0x000fca0000000000 */
[----:B------:R-:W-:Y:S01]  /*2470*/  DFMA R46, R52, R46, UR6 ;  /* 0x00000006342e7e2b */ /* 0x000fe2000800002e */
[----:B------:R-:W-:Y:S01]  /*2480*/  UMOV UR6, 0x55555555 ;  /* 0x5555555500067882 */ /* 0x000fe20000000000 */
[----:B------:R-:W-:-:S03]  /*2490*/  UMOV UR7, 0x3fb55555 ;  /* 0x3fb5555500077882 */ /* 0x000fc60000000000 */
[----:B------:R-:W-:Y:S02]  /*24a0*/  VIADD R55, R45, 0x100000 ;  /* 0x001000002d377836 */ /* 0x000fe40000000000 */
[----:B------:R-:W-:Y:S01]  /*24b0*/  IMAD.MOV.U32 R54, RZ, RZ, R44 ;  /* 0x000000ffff367224 */ /* 0x000fe200078e002c */
[----:B------:R-:W-:-:S08]  /*24c0*/  DFMA R56, R52, R46, UR6 ;  /* 0x0000000634387e2b */ /* 0x000fd0000800002e */
[----:B------:R-:W-:Y:S01]  /*24d0*/  DADD R48, -R56, UR6 ;  /* 0x0000000638307e29 */ /* 0x000fe20008000100 */
[----:B------:R-:W-:Y:S01]  /*24e0*/  UMOV UR6, 0xb9e7b0 ;  /* 0x00b9e7b000067882 */ /* 0x000fe20000000000 */
[----:B------:R-:W-:-:S06]  /*24f0*/  UMOV UR7, 0x3c46a4cb ;  /* 0x3c46a4cb00077882 */ /* 0x000fcc0000000000 */
[----:B------:R-:W-:Y:S02]  /*2500*/  DFMA R48, R52, R46, R48 ;  /* 0x0000002e3430722b */ /* 0x000fe40000000030 */
[C---:B------:R-:W-:Y:S02]  /*2510*/  DFMA R52, R42.reuse, R42, -R50 ;  /* 0x0000002a2a34722b */ /* 0x040fe40000000832 */
[----:B------:R-:W-:-:S04]  /*2520*/  DMUL R46, R42, R50 ;  /* 0x000000322a2e7228 */ /* 0x000fc80000000000 */
[----:B------:R-:W-:Y:S01]  /*2530*/  DADD R48, R48, -UR6 ;  /* 0x8000000630307e29 */ /* 0x000fe20008000000 */
[----:B------:R-:W-:Y:S01]  /*2540*/  UMOV UR6, 0x80000000 ;  /* 0x8000000000067882 */ /* 0x000fe20000000000 */
[C---:B------:R-:W-:Y:S01]  /*2550*/  DFMA R54, R42.reuse, R54, R52 ;  /* 0x000000362a36722b */ /* 0x040fe20000000034 */
[----:B------:R-:W-:Y:S01]  /*2560*/  UMOV UR7, 0x43300000 ;  /* 0x4330000000077882 */ /* 0x000fe20000000000 */
[----:B------:R-:W-:-:S08]  /*2570*/  DFMA R52, R42, R50, -R46 ;  /* 0x000000322a34722b */ /* 0x000fd0000000082e */
[----:B------:R-:W-:Y:S02]  /*2580*/  DFMA R52, R44, R50, R52 ;  /* 0x000000322c34722b */ /* 0x000fe40000000034 */
[----:B------:R-:W-:-:S06]  /*2590*/  DADD R50, R56, R48 ;  /* 0x0000000038327229 */ /* 0x000fcc0000000030 */
[----:B------:R-:W-:Y:S02]  /*25a0*/  DFMA R52, R42, R54, R52 ;  /* 0x000000362a34722b */ /* 0x000fe40000000034 */
[----:B------:R-:W-:Y:S02]  /*25b0*/  DMUL R54, R50, R46 ;  /* 0x0000002e32367228 */ /* 0x000fe40000000000 */
[----:B------:R-:W-:-:S06]  /*25c0*/  DADD R56, R56, -R50 ;  /* 0x0000000038387229 */ /* 0x000fcc0000000832 */
[----:B------:R-:W-:Y:S02]  /*25d0*/  DFMA R58, R50, R46, -R54 ;  /* 0x0000002e323a722b */ /* 0x000fe40000000836 */
[----:B------:R-:W-:-:S06]  /*25e0*/  DADD R56, R48, R56 ;  /* 0x0000000030387229 */ /* 0x000fcc0000000038 */
[----:B------:R-:W-:-:S08]  /*25f0*/  DFMA R52, R50, R52, R58 ;  /* 0x000000343234722b */ /* 0x000fd0000000003a */
[----:B------:R-:W-:-:S08]  /*2600*/  DFMA R52, R56, R46, R52 ;  /* 0x0000002e3834722b */ /* 0x000fd00000000034 */
[----:B------:R-:W-:-:S08]  /*2610*/  DADD R48, R54, R52 ;  /* 0x0000000036307229 */ /* 0x000fd00000000034 */
[--C-:B------:R-:W-:Y:S02]  /*2620*/  DADD R46, R42, R48.reuse ;  /* 0x000000002a2e7229 */ /* 0x100fe40000000030 */
[----:B------:R-:W-:-:S06]  /*2630*/  DADD R54, R54, -R48 ;  /* 0x0000000036367229 */ /* 0x000fcc0000000830 */
[----:B------:R-:W-:Y:S02]  /*2640*/  DADD R42, R42, -R46 ;  /* 0x000000002a2a7229 */ /* 0x000fe4000000082e */
[----:B------:R-:W-:-:S06]  /*2650*/  DADD R54, R52, R54 ;  /* 0x0000000034367229 */ /* 0x000fcc0000000036 */
[----:B------:R-:W-:Y:S01]  /*2660*/  DADD R42, R48, R42 ;  /* 0x00000000302a7229 */ /* 0x000fe2000000002a */
[----:B------:R-:W-:Y:S01]  /*2670*/  LOP3.LUT R48, R73, 0x80000000, RZ, 0x3c, !PT ;  /* 0x8000000049307812 */ /* 0x000fe200078e3cff */
[----:B------:R-:W-:-:S06]  /*2680*/  IMAD.MOV.U32 R49, RZ, RZ, 0x43300000 ;  /* 0x43300000ff317424 */ /* 0x000fcc00078e00ff */
[----:B------:R-:W-:Y:S02]  /*2690*/  DADD R42, R54, R42 ;  /* 0x00000000362a7229 */ /* 0x000fe4000000002a */
[----:B------:R-:W-:Y:S01]  /*26a0*/  DADD R48, R48, -UR6 ;  /* 0x8000000630307e29 */ /* 0x000fe20008000000 */
[----:B------:R-:W-:Y:S01]  /*26b0*/  UMOV UR6, 0xfefa39ef ;  /* 0xfefa39ef00067882 */ /* 0x000fe20000000000 */
[----:B------:R-:W-:-:S04]  /*26c0*/  UMOV UR7, 0x3fe62e42 ;  /* 0x3fe62e4200077882 */ /* 0x000fc80000000000 */
[----:B------:R-:W-:-:S08]  /*26d0*/  DADD R44, R44, R42 ;  /* 0x000000002c2c7229 */ /* 0x000fd0000000002a */
[----:B------:R-:W-:-:S08]  /*26e0*/  DADD R50, R46, R44 ;  /* 0x000000002e327229 */ /* 0x000fd0000000002c */
[--C-:B------:R-:W-:Y:S02]  /*26f0*/  DFMA R42, R48, UR6, R50.reuse ;  /* 0x00000006302a7c2b */ /* 0x100fe40008000032 */
[----:B------:R-:W-:-:S06]  /*2700*/  DADD R52, R46, -R50 ;  /* 0x000000002e347229 */ /* 0x000fcc0000000832 */
[----:B------:R-:W-:Y:S02]  /*2710*/  DFMA R46, R48, -UR6, R42 ;  /* 0x80000006302e7c2b */ /* 0x000fe4000800002a */
[----:B------:R-:W-:-:S06]  /*2720*/  DADD R52, R44, R52 ;  /* 0x000000002c347229 */ /* 0x000fcc0000000034 */
[----:B------:R-:W-:-:S08]  /*2730*/  DADD R46, -R50, R46 ;  /* 0x00000000322e7229 */ /* 0x000fd0000000012e */
[----:B------:R-:W-:-:S08]  /*2740*/  DADD R46, R52, -R46 ;  /* 0x00000000342e7229 */ /* 0x000fd0000000082e */
[----:B------:R-:W-:-:S08]  /*2750*/  DFMA R48, R48, UR8, R46 ;  /* 0x0000000830307c2b */ /* 0x000fd0000800002e */
[----:B------:R-:W-:-:S08]  /*2760*/  DADD R44, R42, R48 ;  /* 0x000000002a2c7229 */ /* 0x000fd00000000030 */
[----:B------:R-:W-:Y:S02]  /*2770*/  DADD R42, R42, -R44 ;  /* 0x000000002a2a7229 */ /* 0x000fe4000000082c */
[----:B------:R-:W-:-:S06]  /*2780*/  DMUL R52, R44, 6 ;  /* 0x401800002c347828 */ /* 0x000fcc0000000000 */
[----:B------:R-:W-:Y:S02]  /*2790*/  DADD R42, R48, R42 ;  /* 0x00000000302a7229 */ /* 0x000fe4000000002a */
[----:B------:R-:W-:-:S08]  /*27a0*/  DFMA R50, R44, 6, -R52 ;  /* 0x401800002c32782b */ /* 0x000fd00000000834 */
[----:B------:R-:W-:Y:S01]  /*27b0*/  DFMA R50, R42, 6, R50 ;  /* 0x401800002a32782b */ /* 0x000fe20000000032 */
[----:B------:R-:W-:Y:S02]  /*27c0*/  IMAD.MOV.U32 R42, RZ, RZ, 0x652b82fe ;  /* 0x652b82feff2a7424 */ /* 0x000fe400078e00ff */
[----:B------:R-:W-:-:S05]  /*27d0*/  IMAD.MOV.U32 R43, RZ, RZ, 0x3ff71547 ;  /* 0x3ff71547ff2b7424 */ /* 0x000fca00078e00ff */
[----:B------:R-:W-:-:S08]  /*27e0*/  DADD R44, R52, R50 ;  /* 0x00000000342c7229 */ /* 0x000fd00000000032 */
[----:B------:R-:W-:Y:S02]  /*27f0*/  DFMA R42, R44, R42, 6.75539944105574400000e+15 ;  /* 0x433800002c2a742b */ /* 0x000fe4000000002a */
[----:B------:R-:W-:Y:S01]  /*2800*/  FSETP.GEU.AND P6, PT, |R45|, 4.1917929649353027344, PT ;  /* 0x4086232b2d00780b */ /* 0x000fe20003fce200 */
[----:B------:R-:W-:-:S05]  /*2810*/  DADD R52, R52, -R44 ;  /* 0x0000000034347229 */ /* 0x000fca000000082c */
[----:B------:R-:W-:-:S03]  /*2820*/  DADD R46, R42, -6.75539944105574400000e+15 ;  /* 0xc33800002a2e7429 */ /* 0x000fc60000000000 */
[----:B------:R-:W-:-:S05]  /*2830*/  DADD R52, R50, R52 ;  /* 0x0000000032347229 */ /* 0x000fca0000000034 */
[----:B------:R-:W-:Y:S01]  /*2840*/  DFMA R48, R46, -UR6, R44 ;  /* 0x800000062e307c2b */ /* 0x000fe2000800002c */
[----:B------:R-:W-:Y:S01]  /*2850*/  UMOV UR6, 0x3b39803f ;  /* 0x3b39803f00067882 */ /* 0x000fe20000000000 */
[----:B------:R-:W-:-:S06]  /*2860*/  UMOV UR7, 0x3c7abc9e ;  /* 0x3c7abc9e00077882 */ /* 0x000fcc0000000000 */
[----:B------:R-:W-:Y:S01]  /*2870*/  DFMA R48, R46, -UR6, R48 ;  /* 0x800000062e307c2b */ /* 0x000fe20008000030 */
[----:B------:R-:W-:Y:S01]  /*2880*/  UMOV UR6, 0x69ce2bdf ;  /* 0x69ce2bdf00067882 */ /* 0x000fe20000000000 */
[----:B------:R-:W-:Y:S01]  /*2890*/  IMAD.MOV.U32 R46, RZ, RZ, -0x35dec16 ;  /* 0xfca213eaff2e7424 */ /* 0x000fe200078e00ff */
[----:B------:R-:W-:Y:S01]  /*28a0*/  UMOV UR7, 0x3e5ade15 ;  /* 0x3e5ade1500077882 */ /* 0x000fe20000000000 */
[----:B------:R-:W-:-:S06]  /*28b0*/  IMAD.MOV.U32 R47, RZ, RZ, 0x3e928af3 ;  /* 0x3e928af3ff2f7424 */ /* 0x000fcc00078e00ff */
[----:B------:R-:W-:Y:S01]  /*28c0*/  DFMA R46, R48, UR6, R46 ;  /* 0x00000006302e7c2b */ /* 0x000fe2000800002e */
[----:B------:R-:W-:Y:S01]  /*28d0*/  UMOV UR6, 0x62401315 ;  /* 0x6240131500067882 */ /* 0x000fe20000000000 */
[----:B------:R-:W-:-:S06]  /*28e0*/  UMOV UR7, 0x3ec71dee ;  /* 0x3ec71dee00077882 */ /* 0x000fcc0000000000 */
[----:B------:R-:W-:Y:S01]  /*28f0*/  DFMA R46, R48, R46, UR6 ;  /* 0x00000006302e7e2b */ /* 0x000fe2000800002e */
        /* <DEDUP_REMOVED lines=20> */
[----:B------:R-:W-:-:S08]  /*2a40*/  DFMA R46, R48, R46, UR6 ;  /* 0x00000006302e7e2b */ /* 0x000fd0000800002e */
[----:B------:R-:W-:-:S08]  /*2a50*/  DFMA R46, R48, R46, 1 ;  /* 0x3ff00000302e742b */ /* 0x000fd0000000002e */
[----:B------:R-:W-:-:S10]  /*2a60*/  DFMA R46, R48, R46, 1 ;  /* 0x3ff00000302e742b */ /* 0x000fd4000000002e */
[----:B------:R-:W-:Y:S02]  /*2a70*/  IMAD R49, R42, 0x100000, R47 ;  /* 0x001000002a317824 */ /* 0x000fe400078e022f */
[----:B------:R-:W-:Y:S01]  /*2a80*/  IMAD.MOV.U32 R48, RZ, RZ, R46 ;  /* 0x000000ffff307224 */ /* 0x000fe200078e002e */
[----:B------:R-:W-:Y:S06]  /*2a90*/  @!P6 BRA `(.L_x_30) ;  /* 0x000000000030e947 */ /* 0x000fec0003800000 */
[C---:B------:R-:W-:Y:S02]  /*2aa0*/  DADD R48, R44.reuse, +INF ;  /* 0x7ff000002c307429 */ /* 0x040fe40000000000 */
[----:B------:R-:W-:-:S08]  /*2ab0*/  DSETP.GEU.AND P6, PT, R44, RZ, PT ;  /* 0x000000ff2c00722a */ /* 0x000fd00003fce000 */
[----:B------:R-:W-:Y:S02]  /*2ac0*/  FSEL R48, R48, RZ, P6 ;  /* 0x000000ff30307208 */ /* 0x000fe40003000000 */
[----:B------:R-:W-:Y:S02]  /*2ad0*/  FSEL R49, R49, RZ, P6 ;  /* 0x000000ff31317208 */ /* 0x000fe40003000000 */
[----:B------:R-:W-:-:S13]  /*2ae0*/  FSETP.GEU.AND P6, PT, |R45|, 4.2275390625, PT ;  /* 0x408748002d00780b */ /* 0x000fda0003fce200 */
[----:B------:R-:W-:-:S04]  /*2af0*/  @!P6 LEA.HI R43, R42, R42, RZ, 0x1 ;  /* 0x0000002a2a2be211 */ /* 0x000fc800078f08ff */
[----:B------:R-:W-:-:S05]  /*2b00*/  @!P6 SHF.R.S32.HI R43, RZ, 0x1, R43 ;  /* 0x00000001ff2be819 */ /* 0x000fca000001142b */
[----:B------:R-:W-:Y:S02]  /*2b10*/  @!P6 IMAD.IADD R42, R42, 0x1, -R43 ;  /* 0x000000012a2ae824 */ /* 0x000fe400078e0a2b */
[----:B------:R-:W-:-:S03]  /*2b20*/  @!P6 IMAD R47, R43, 0x100000, R47 ;  /* 0x001000002b2fe824 */ /* 0x000fc600078e022f */
[----:B------:R-:W-:Y:S01]  /*2b30*/  @!P6 LEA R43, R42, 0x3ff00000, 0x14 ;  /* 0x3ff000002a2be811 */ /* 0x000fe200078ea0ff */
[----:B------:R-:W-:-:S06]  /*2b40*/  @!P6 IMAD.MOV.U32 R42, RZ, RZ, RZ ;  /* 0x000000ffff2ae224 */ /* 0x000fcc00078e00ff */
[----:B------:R-:W-:-:S11]  /*2b50*/  @!P6 DMUL R48, R46, R42 ;  /* 0x0000002a2e30e228 */ /* 0x000fd60000000000 */
.L_x_30:
[----:B------:R-:W-:Y:S01]  /*2b60*/  DFMA R52, R52, R48, R48 ;  /* 0x000000303434722b */ /* 0x000fe20000000030 */
[----:B------:R-:W-:Y:S01]  /*2b70*/  IMAD.MOV.U32 R42, RZ, RZ, R0 ;  /* 0x000000ffff2a7224 */ /* 0x000fe200078e0000 */
[----:B------:R-:W-:Y:S01]  /*2b80*/  DSETP.NEU.AND P6, PT, |R48|, +INF , PT ;  /* 0x7ff000003000742a */ /* 0x000fe20003fcd200 */
[----:B------:R-:W-:-:S07]  /*2b90*/  IMAD.MOV.U32 R43, RZ, RZ, 0x0 ;  /* 0x00000000ff2b7424 */ /* 0x000fce00078e00ff */
[----:B------:R-:W-:Y:S02]  /*2ba0*/  FSEL R44, R48, R52, !P6 ;  /* 0x00000034302c7208 */ /* 0x000fe40007000000 */
[----:B------:R-:W-:Y:S01]  /*2bb0*/  FSEL R48, R49, R53, !P6 ;  /* 0x0000003531307208 */ /* 0x000fe20007000000 */
[----:B------:R-:W-:Y:S06]  /*2bc0*/  RET.REL.NODEC R42 `(_Z10riemannSumddddiPd) ;  /* 0xffffffd42a0c7950 */ /* 0x000fec0003c3ffff */
.L_x_31:
[----:B------:R-:W-:-:S00]  /*2bd0*/  BRA `(.L_x_31) ;  /* 0xfffffffc00fc7947 */ /* 0x000fc0000383ffff */
[----:B------:R-:W-:-:S00]  /*2be0*/  NOP ;  /* 0x0000000000007918 */ /* 0x000fc00000000000 */
        /* <DEDUP_REMOVED lines=9> */
.L_x_34:


//--------------------- .nv.shared.reserved.0     --------------------------
	.section	.nv.shared.reserved.0,"aw",@nobits
	.weak		__nv_reservedSMEM_offset_0_alias
	.size		__nv_reservedSMEM_offset_0_alias, 0, 64
	.other		__nv_reservedSMEM_offset_0_alias,@"STO_CUDA_RESERVED_SHARED STV_DEFAULT"
__nv_reservedSMEM_offset_0_alias:
	.zero		0
	.zero		64


//--------------------- .nv.constant0._Z10riemannSumddddiPd --------------------------
	.section	.nv.constant0._Z10riemannSumddddiPd,"a",@progbits
	.sectionflags	@""
	.align	4
.nv.constant0._Z10riemannSumddddiPd:
	.zero		944


//--------------------- SYMBOLS --------------------------

	.type		.nv.reservedSmem.offset0,@object
	.size		.nv.reservedSmem.offset0,0x4
